	.target	sm_90a

	.elftype	@"ET_EXEC"


//--------------------- .note.nv.tkinfo           --------------------------
	.section	.note.nv.tkinfo,"",@"SHT_NOTE"
	.sectionflags	@"SHF_NOTE_NV_TKINFO"
	.tkinfo
        /*0018*/ 	.word	0x00000002
        /*0030*/ 	.string	""
        /*0030*/ 	.string	"ptxas"
        /*0030*/ 	.string	"Cuda compilation tools, release 13.0, V13.0.88"
        /*0030*/ 	.string	"Build cuda_13.0.r13.0/compiler.36424714_0"
        /*0030*/ 	.string	"-arch sm_90a -m 64 "



//--------------------- .note.nv.cuinfo           --------------------------
	.section	.note.nv.cuinfo,"",@"SHT_NOTE"
	.sectionflags	@"SHF_NOTE_NV_CUINFO"
        /*0018*/ 	.short	0x0002
        /*001a*/ 	.short	0x005a
        /*001c*/ 	.short	0x0082
	.zero		2


//--------------------- .nv.info                  --------------------------
	.section	.nv.info,"",@"SHT_CUDA_INFO"
	.align	4


	//----- nvinfo : EIATTR_REGCOUNT
	.align		4
        /*0000*/ 	.byte	0x04, 0x2f
        /*0002*/ 	.short	(.L_15 - .L_14)
	.align		4
.L_14:
        /*0004*/ 	.word	index@(_ZN7cutlass13device_kernelINS_4gemm6kernel13GemmUniversalIN4cute5tupleIJiiiiEEENS1_10collective13CollectiveMmaINS1_34MainloopSm90TmaGmmaWarpSpecializedILi13ENS5_IJNS4_1CILi2EEENSA_ILi1EEESC_EEENS1_35KernelTmaWarpSpecializedCooperativeEEENS5_IJNSA_ILi256EEENSA_ILi16EEENSA_ILi64EEEEEEaNS5_IJlSC_lEEEaSK_NS4_8TiledMMAINS4_8MMA_AtomIJNS4_4SM904GMMA26MMA_64x16x32_S32S8S8_SS_TNEEEENS4_6LayoutISD_NS5_IJSC_NSA_ILi0EEESS_EEEEENS5_IJNS4_10UnderscoreESV_SV_EEEEENS4_13SM90_TMA_LOADENS4_14ComposedLayoutINS4_7SwizzleILi2ELi4ELi3EEENS4_18smem_ptr_flag_bitsILi8EEENSR_INS5_IJNSA_ILi8EEESI_EEENS5_IJSI_SC_EEEEEEEvNS4_8identityENS4_23SM90_TMA_LOAD_MULTICASTES18_vS19_EENS_8epilogue10collective6detail29Sm90TmaWarpSpecializedAdapterINS1D_15DefaultEpilogueIaSK_SK_NS1C_6thread17LinearCombinationIaLi1EiiLNS1H_9ScaleType4KindE0ELNS_15FloatRoundStyleE2EaEENS1_15EpilogueDefaultEEEEEvvEEEEvNT_6ParamsE)
        /*0008*/ 	.word	0x000000a8


	//----- nvinfo : EIATTR_FRAME_SIZE
	.align		4
.L_15:
        /*000c*/ 	.byte	0x04, 0x11
        /*000e*/ 	.short	(.L_17 - .L_16)
	.align		4
.L_16:
        /*0010*/ 	.word	index@(_ZN7cutlass13device_kernelINS_4gemm6kernel13GemmUniversalIN4cute5tupleIJiiiiEEENS1_10collective13CollectiveMmaINS1_34MainloopSm90TmaGmmaWarpSpecializedILi13ENS5_IJNS4_1CILi2EEENSA_ILi1EEESC_EEENS1_35KernelTmaWarpSpecializedCooperativeEEENS5_IJNSA_ILi256EEENSA_ILi16EEENSA_ILi64EEEEEEaNS5_IJlSC_lEEEaSK_NS4_8TiledMMAINS4_8MMA_AtomIJNS4_4SM904GMMA26MMA_64x16x32_S32S8S8_SS_TNEEEENS4_6LayoutISD_NS5_IJSC_NSA_ILi0EEESS_EEEEENS5_IJNS4_10UnderscoreESV_SV_EEEEENS4_13SM90_TMA_LOADENS4_14ComposedLayoutINS4_7SwizzleILi2ELi4ELi3EEENS4_18smem_ptr_flag_bitsILi8EEENSR_INS5_IJNSA_ILi8EEESI_EEENS5_IJSI_SC_EEEEEEEvNS4_8identityENS4_23SM90_TMA_LOAD_MULTICASTES18_vS19_EENS_8epilogue10collective6detail29Sm90TmaWarpSpecializedAdapterINS1D_15DefaultEpilogueIaSK_SK_NS1C_6thread17LinearCombinationIaLi1EiiLNS1H_9ScaleType4KindE0ELNS_15FloatRoundStyleE2EaEENS1_15EpilogueDefaultEEEEEvvEEEEvNT_6ParamsE)
        /*0014*/ 	.word	0x00000000


	//----- nvinfo : EIATTR_MIN_STACK_SIZE
	.align		4
.L_17:
        /*0018*/ 	.byte	0x04, 0x12
        /*001a*/ 	.short	(.L_19 - .L_18)
	.align		4
.L_18:
        /*001c*/ 	.word	index@(_ZN7cutlass13device_kernelINS_4gemm6kernel13GemmUniversalIN4cute5tupleIJiiiiEEENS1_10collective13CollectiveMmaINS1_34MainloopSm90TmaGmmaWarpSpecializedILi13ENS5_IJNS4_1CILi2EEENSA_ILi1EEESC_EEENS1_35KernelTmaWarpSpecializedCooperativeEEENS5_IJNSA_ILi256EEENSA_ILi16EEENSA_ILi64EEEEEEaNS5_IJlSC_lEEEaSK_NS4_8TiledMMAINS4_8MMA_AtomIJNS4_4SM904GMMA26MMA_64x16x32_S32S8S8_SS_TNEEEENS4_6LayoutISD_NS5_IJSC_NSA_ILi0EEESS_EEEEENS5_IJNS4_10UnderscoreESV_SV_EEEEENS4_13SM90_TMA_LOADENS4_14ComposedLayoutINS4_7SwizzleILi2ELi4ELi3EEENS4_18smem_ptr_flag_bitsILi8EEENSR_INS5_IJNSA_ILi8EEESI_EEENS5_IJSI_SC_EEEEEEEvNS4_8identityENS4_23SM90_TMA_LOAD_MULTICASTES18_vS19_EENS_8epilogue10collective6detail29Sm90TmaWarpSpecializedAdapterINS1D_15DefaultEpilogueIaSK_SK_NS1C_6thread17LinearCombinationIaLi1EiiLNS1H_9ScaleType4KindE0ELNS_15FloatRoundStyleE2EaEENS1_15EpilogueDefaultEEEEEvvEEEEvNT_6ParamsE)
        /*0020*/ 	.word	0x00000000
.L_19:


//--------------------- .nv.compat                --------------------------
	.section	.nv.compat,"",@"SHT_CUDA_COMPAT_INFO"
	.align	4
        /*0000*/ 	.byte	0x02, 0x09, 0x01, 0x00, 0x02, 0x02, 0x04, 0x00, 0x02, 0x05, 0x05, 0x00, 0x03, 0x07, 0x01, 0x01
        /*0010*/ 	.byte	0x02, 0x03, 0x01, 0x00, 0x02, 0x06, 0x01, 0x00, 0x04, 0x0b, 0x08, 0x00, 0x00, 0x00, 0x00, 0x00
        /*0020*/ 	.byte	0x00, 0x00, 0x00, 0x00


//--------------------- .nv.info._ZN7cutlass13device_kernelINS_4gemm6kernel13GemmUniversalIN4cute5tupleIJiiiiEEENS1_10collective13CollectiveMmaINS1_34MainloopSm90TmaGmmaWarpSpecializedILi13ENS5_IJNS4_1CILi2EEENSA_ILi1EEESC_EEENS1_35KernelTmaWarpSpecializedCooperativeEEENS5_IJNSA_ILi256EEENSA_ILi16EEENSA_ILi64EEEEEEaNS5_IJlSC_lEEEaSK_NS4_8TiledMMAINS4_8MMA_AtomIJNS4_4SM904GMMA26MMA_64x16x32_S32S8S8_SS_TNEEEENS4_6LayoutISD_NS5_IJSC_NSA_ILi0EEESS_EEEEENS5_IJNS4_10UnderscoreESV_SV_EEEEENS4_13SM90_TMA_LOADENS4_14ComposedLayoutINS4_7SwizzleILi2ELi4ELi3EEENS4_18smem_ptr_flag_bitsILi8EEENSR_INS5_IJNSA_ILi8EEESI_EEENS5_IJSI_SC_EEEEEEEvNS4_8identityENS4_23SM90_TMA_LOAD_MULTICASTES18_vS19_EENS_8epilogue10collective6detail29Sm90TmaWarpSpecializedAdapterINS1D_15DefaultEpilogueIaSK_SK_NS1C_6thread17LinearCombinationIaLi1EiiLNS1H_9ScaleType4KindE0ELNS_15FloatRoundStyleE2EaEENS1_15EpilogueDefaultEEEEEvvEEEEvNT_6ParamsE --------------------------
	.section	.nv.info._ZN7cutlass13device_kernelINS_4gemm6kernel13GemmUniversalIN4cute5tupleIJiiiiEEENS1_10collective13CollectiveMmaINS1_34MainloopSm90TmaGmmaWarpSpecializedILi13ENS5_IJNS4_1CILi2EEENSA_ILi1EEESC_EEENS1_35KernelTmaWarpSpecializedCooperativeEEENS5_IJNSA_ILi256EEENSA_ILi16EEENSA_ILi64EEEEEEaNS5_IJlSC_lEEEaSK_NS4_8TiledMMAINS4_8MMA_AtomIJNS4_4SM904GMMA26MMA_64x16x32_S32S8S8_SS_TNEEEENS4_6LayoutISD_NS5_IJSC_NSA_ILi0EEESS_EEEEENS5_IJNS4_10UnderscoreESV_SV_EEEEENS4_13SM90_TMA_LOADENS4_14ComposedLayoutINS4_7SwizzleILi2ELi4ELi3EEENS4_18smem_ptr_flag_bitsILi8EEENSR_INS5_IJNSA_ILi8EEESI_EEENS5_IJSI_SC_EEEEEEEvNS4_8identityENS4_23SM90_TMA_LOAD_MULTICASTES18_vS19_EENS_8epilogue10collective6detail29Sm90TmaWarpSpecializedAdapterINS1D_15DefaultEpilogueIaSK_SK_NS1C_6thread17LinearCombinationIaLi1EiiLNS1H_9ScaleType4KindE0ELNS_15FloatRoundStyleE2EaEENS1_15EpilogueDefaultEEEEEvvEEEEvNT_6ParamsE,"",@"SHT_CUDA_INFO"
	.sectionflags	@""
	.align	4


	//----- nvinfo : EIATTR_CUDA_API_VERSION
	.align		4
        /*0000*/ 	.byte	0x04, 0x37
        /*0002*/ 	.short	(.L_21 - .L_20)
.L_20:
        /*0004*/ 	.word	0x00000082


	//----- nvinfo : EIATTR_KPARAM_INFO
	.align		4
.L_21:
        /*0008*/ 	.byte	0x04, 0x17
        /*000a*/ 	.short	(.L_23 - .L_22)
.L_22:
        /*000c*/ 	.word	0x00000000
        /*0010*/ 	.short	0x0000
        /*0012*/ 	.short	0x0070
        /*0014*/ 	.byte	0x00, 0xf0, 0x01, 0x10


	//----- nvinfo : EIATTR_SPARSE_MMA_MASK
	.align		4
.L_23:
        /*0018*/ 	.byte	0x03, 0x50
        /*001a*/ 	.short	0x0000


	//----- nvinfo : EIATTR_MAXREG_COUNT
	.align		4
        /*001c*/ 	.byte	0x03, 0x1b
        /*001e*/ 	.short	0x00a8


	//----- nvinfo : EIATTR_NUM_BARRIERS
	.align		4
        /*0020*/ 	.byte	0x02, 0x4c
        /*0022*/ 	.byte	0x01
	.zero		1


	//----- nvinfo : EIATTR_EXTERNS
	.align		4
        /*0024*/ 	.byte	0x04, 0x0f
        /*0026*/ 	.short	(.L_25 - .L_24)


	//   ....[0]....
	.align		4
.L_24:
        /*0028*/ 	.word	index@(__assertfail)


	//----- nvinfo : EIATTR_MERCURY_ISA_VERSION
	.align		4
.L_25:
        /*002c*/ 	.byte	0x03, 0x5f
        /*002e*/ 	.short	0x0101


	//----- nvinfo : EIATTR_INT_WARP_WIDE_INSTR_OFFSETS
	.align		4
        /*0030*/ 	.byte	0x04, 0x31
        /*0032*/ 	.short	(.L_27 - .L_26)


	//   ....[0]....
.L_26:
        /*0034*/ 	.word	0x000005d0


	//   ....[1]....
        /*0038*/ 	.word	0x00000600


	//   ....[2]....
        /*003c*/ 	.word	0x000007c0


	//----- nvinfo : EIATTR_COOP_GROUP_MASK_REGIDS
	.align		4
.L_27:
        /*0040*/ 	.byte	0x04, 0x29
        /*0042*/ 	.short	(.L_29 - .L_28)


	//   ....[0]....
.L_28:
        /*0044*/ 	.word	0xffffffff


	//   ....[1]....
        /*0048*/ 	.word	0xffffffff


	//   ....[2]....
        /*004c*/ 	.word	0xffffffff


	//   ....[3]....
        /*0050*/ 	.word	0xffffffff


	//   ....[4]....
        /*0054*/ 	.word	0xffffffff


	//   ....[5]....
        /*0058*/ 	.word	0xffffffff


	//----- nvinfo : EIATTR_COOP_GROUP_INSTR_OFFSETS
	.align		4
.L_29:
        /*005c*/ 	.byte	0x04, 0x28
        /*005e*/ 	.short	(.L_31 - .L_30)


	//   ....[0]....
.L_30:
        /*0060*/ 	.word	0x00000060


	//   ....[1]....
        /*0064*/ 	.word	0x00000070


	//   ....[2]....
        /*0068*/ 	.word	0x00000130


	//   ....[3]....
        /*006c*/ 	.word	0x00000420


	//   ....[4]....
        /*0070*/ 	.word	0x00000940


	//   ....[5]....
        /*0074*/ 	.word	0x000013b0


	//----- nvinfo : EIATTR_REG_RECONFIG
	.align		4
.L_31:
        /*0078*/ 	.byte	0x01, 0x54
	.zero		2


	//----- nvinfo : EIATTR_SYSCALL_OFFSETS
	.align		4
        /*007c*/ 	.byte	0x04, 0x46
        /*007e*/ 	.short	(.L_33 - .L_32)


	//   ....[0]....
.L_32:
        /*0080*/ 	.word	0x00001580


	//----- nvinfo : EIATTR_MBARRIER_INSTR_OFFSETS
	.align		4
.L_33:
        /*0084*/ 	.byte	0x04, 0x39
        /*0086*/ 	.short	(.L_35 - .L_34)


	//   ....[0]....
.L_34:
        /*0088*/ 	.word	0x00000250
        /*008c*/ 	.word	0x000000ff
        /*0090*/ 	.word	0x00000000
        /*0094*/ 	.short	0x0100
        /*0096*/ 	.byte	0x08
	.zero		1


	//   ....[1]....
        /*0098*/ 	.word	0x00000260
        /*009c*/ 	.word	0x000000ff
        /*00a0*/ 	.word	0x00000068
        /*00a4*/ 	.short	0x0100
        /*00a6*/ 	.byte	0x08
	.zero		1


	//   ....[2]....
        /*00a8*/ 	.word	0x00000270
        /*00ac*/ 	.word	0x000000ff
        /*00b0*/ 	.word	0x00000008
        /*00b4*/ 	.short	0x0100
        /*00b6*/ 	.byte	0x08
	.zero		1


	//   ....[3]....
        /*00b8*/ 	.word	0x00000280
        /*00bc*/ 	.word	0x000000ff
        /*00c0*/ 	.word	0x00000070
        /*00c4*/ 	.short	0x0100
        /*00c6*/ 	.byte	0x08
	.zero		1


	//   ....[4]....
        /*00c8*/ 	.word	0x00000290
        /*00cc*/ 	.word	0x000000ff
        /*00d0*/ 	.word	0x00000010
        /*00d4*/ 	.short	0x0100
        /*00d6*/ 	.byte	0x08
	.zero		1


	//   ....[5]....
        /*00d8*/ 	.word	0x000002a0
        /*00dc*/ 	.word	0x000000ff
        /*00e0*/ 	.word	0x00000078
        /*00e4*/ 	.short	0x0100
        /*00e6*/ 	.byte	0x08
	.zero		1


	//   ....[6]....
        /*00e8*/ 	.word	0x000002b0
        /*00ec*/ 	.word	0x000000ff
        /*00f0*/ 	.word	0x00000018
        /*00f4*/ 	.short	0x0100
        /*00f6*/ 	.byte	0x08
	.zero		1


	//   ....[7]....
        /*00f8*/ 	.word	0x000002c0
        /*00fc*/ 	.word	0x000000ff
        /*0100*/ 	.word	0x00000080
        /*0104*/ 	.short	0x0100
        /*0106*/ 	.byte	0x08
	.zero		1


	//   ....[8]....
        /*0108*/ 	.word	0x000002d0
        /*010c*/ 	.word	0x000000ff
        /*0110*/ 	.word	0x00000020
        /*0114*/ 	.short	0x0100
        /*0116*/ 	.byte	0x08
	.zero		1


	//   ....[9]....
        /*0118*/ 	.word	0x000002e0
        /*011c*/ 	.word	0x000000ff
        /*0120*/ 	.word	0x00000088
        /*0124*/ 	.short	0x0100
        /*0126*/ 	.byte	0x08
	.zero		1


	//   ....[10]....
        /*0128*/ 	.word	0x000002f0
        /*012c*/ 	.word	0x000000ff
        /*0130*/ 	.word	0x00000028
        /*0134*/ 	.short	0x0100
        /*0136*/ 	.byte	0x08
	.zero		1


	//   ....[11]....
        /*0138*/ 	.word	0x00000300
        /*013c*/ 	.word	0x000000ff
        /*0140*/ 	.word	0x00000090
        /*0144*/ 	.short	0x0100
        /*0146*/ 	.byte	0x08
	.zero		1


	//   ....[12]....
        /*0148*/ 	.word	0x00000310
        /*014c*/ 	.word	0x000000ff
        /*0150*/ 	.word	0x00000030
        /*0154*/ 	.short	0x0100
        /*0156*/ 	.byte	0x08
	.zero		1


	//   ....[13]....
        /*0158*/ 	.word	0x00000320
        /*015c*/ 	.word	0x000000ff
        /*0160*/ 	.word	0x00000098
        /*0164*/ 	.short	0x0100
        /*0166*/ 	.byte	0x08
	.zero		1


	//   ....[14]....
        /*0168*/ 	.word	0x00000330
        /*016c*/ 	.word	0x000000ff
        /*0170*/ 	.word	0x00000038
        /*0174*/ 	.short	0x0100
        /*0176*/ 	.byte	0x08
	.zero		1


	//   ....[15]....
        /*0178*/ 	.word	0x00000340
        /*017c*/ 	.word	0x000000ff
        /*0180*/ 	.word	0x000000a0
        /*0184*/ 	.short	0x0100
        /*0186*/ 	.byte	0x08
	.zero		1


	//   ....[16]....
        /*0188*/ 	.word	0x00000350
        /*018c*/ 	.word	0x000000ff
        /*0190*/ 	.word	0x00000040
        /*0194*/ 	.short	0x0100
        /*0196*/ 	.byte	0x08
	.zero		1


	//   ....[17]....
        /*0198*/ 	.word	0x00000360
        /*019c*/ 	.word	0x000000ff
        /*01a0*/ 	.word	0x000000a8
        /*01a4*/ 	.short	0x0100
        /*01a6*/ 	.byte	0x08
	.zero		1


	//   ....[18]....
        /*01a8*/ 	.word	0x00000370
        /*01ac*/ 	.word	0x000000ff
        /*01b0*/ 	.word	0x00000048
        /*01b4*/ 	.short	0x0100
        /*01b6*/ 	.byte	0x08
	.zero		1


	//   ....[19]....
        /*01b8*/ 	.word	0x00000380
        /*01bc*/ 	.word	0x000000ff
        /*01c0*/ 	.word	0x000000b0
        /*01c4*/ 	.short	0x0100
        /*01c6*/ 	.byte	0x08
	.zero		1


	//   ....[20]....
        /*01c8*/ 	.word	0x00000390
        /*01cc*/ 	.word	0x000000ff
        /*01d0*/ 	.word	0x00000050
        /*01d4*/ 	.short	0x0100
        /*01d6*/ 	.byte	0x08
	.zero		1


	//   ....[21]....
        /*01d8*/ 	.word	0x000003a0
        /*01dc*/ 	.word	0x000000ff
        /*01e0*/ 	.word	0x000000b8
        /*01e4*/ 	.short	0x0100
        /*01e6*/ 	.byte	0x08
	.zero		1


	//   ....[22]....
        /*01e8*/ 	.word	0x000003b0
        /*01ec*/ 	.word	0x000000ff
        /*01f0*/ 	.word	0x00000058
        /*01f4*/ 	.short	0x0100
        /*01f6*/ 	.byte	0x08
	.zero		1


	//   ....[23]....
        /*01f8*/ 	.word	0x000003c0
        /*01fc*/ 	.word	0x000000ff
        /*0200*/ 	.word	0x000000c0
        /*0204*/ 	.short	0x0100
        /*0206*/ 	.byte	0x08
	.zero		1


	//   ....[24]....
        /*0208*/ 	.word	0x000003d0
        /*020c*/ 	.word	0x000000ff
        /*0210*/ 	.word	0x00000060
        /*0214*/ 	.short	0x0100
        /*0216*/ 	.byte	0x08
	.zero		1


	//   ....[25]....
        /*0218*/ 	.word	0x000003e0
        /*021c*/ 	.word	0x000000ff
        /*0220*/ 	.word	0x000000c8
        /*0224*/ 	.short	0x0100
        /*0226*/ 	.byte	0x08
	.zero		1


	//   ....[26]....
        /*0228*/ 	.word	0x00000840
        /*022c*/ 	.word	0x000000ff
        /*0230*/ 	.word	0x000000e0
        /*0234*/ 	.short	0x0100
        /*0236*/ 	.byte	0x06
	.zero		1


	//   ....[27]....
        /*0238*/ 	.word	0x000008d0
        /*023c*/ 	.word	0x000000ff
        /*0240*/ 	.word	0x000000e8
        /*0244*/ 	.short	0x0100
        /*0246*/ 	.byte	0x06
	.zero		1


	//   ....[28]....
        /*0248*/ 	.word	0x00001640
        /*024c*/ 	.word	0x00000003
        /*0250*/ 	.word	0x00000000
        /*0254*/ 	.short	0x010a
        /*0256*/ 	.byte	0x3f
	.zero		1


	//   ....[29]....
        /*0258*/ 	.word	0x00001680
        /*025c*/ 	.word	0x00000003
        /*0260*/ 	.word	0x00000000
        /*0264*/ 	.short	0x010a
        /*0266*/ 	.byte	0x3f
	.zero		1


	//   ....[30]....
        /*0268*/ 	.word	0x00001a20
        /*026c*/ 	.word	0x00000005
        /*0270*/ 	.word	0x00000000
        /*0274*/ 	.short	0x010a
        /*0276*/ 	.byte	0x3f
	.zero		1


	//   ....[31]....
        /*0278*/ 	.word	0x00001a60
        /*027c*/ 	.word	0x00000005
        /*0280*/ 	.word	0x00000000
        /*0284*/ 	.short	0x010a
        /*0286*/ 	.byte	0x3f
	.zero		1


	//   ....[32]....
        /*0288*/ 	.word	0x00001ca0
        /*028c*/ 	.word	0x00000005
        /*0290*/ 	.word	0x00000000
        /*0294*/ 	.short	0x0101
        /*0296*/ 	.byte	0x3f
	.zero		1


	//   ....[33]....
        /*0298*/ 	.word	0x00001ec0
        /*029c*/ 	.word	0x00000003
        /*02a0*/ 	.word	0x00000000
        /*02a4*/ 	.short	0x0101
        /*02a6*/ 	.byte	0x3f
	.zero		1


	//   ....[34]....
        /*02a8*/ 	.word	0x00004190
        /*02ac*/ 	.word	0x00000018
        /*02b0*/ 	.word	0x00000068
        /*02b4*/ 	.short	0x010a
        /*02b6*/ 	.byte	0x3f
	.zero		1


	//   ....[35]....
        /*02b8*/ 	.word	0x00004510
        /*02bc*/ 	.word	0x00000003
        /*02c0*/ 	.word	0x000000e8
        /*02c4*/ 	.short	0x0101
        /*02c6*/ 	.byte	0x3f
	.zero		1


	//   ....[36]....
        /*02c8*/ 	.word	0x00004c70
        /*02cc*/ 	.word	0x00000007
        /*02d0*/ 	.word	0x00000000
        /*02d4*/ 	.short	0x010a
        /*02d6*/ 	.byte	0x3f
	.zero		1


	//   ....[37]....
        /*02d8*/ 	.word	0x00004cf0
        /*02dc*/ 	.word	0x00000009
        /*02e0*/ 	.word	0x00000000
        /*02e4*/ 	.short	0x010a
        /*02e6*/ 	.byte	0x3f
	.zero		1


	//   ....[38]....
        /*02e8*/ 	.word	0x00004d80
        /*02ec*/ 	.word	0x00000006
        /*02f0*/ 	.word	0x00000000
        /*02f4*/ 	.short	0x010a
        /*02f6*/ 	.byte	0x3f
	.zero		1


	//   ....[39]....
        /*02f8*/ 	.word	0x00004e10
        /*02fc*/ 	.word	0x00000009
        /*0300*/ 	.word	0x00000000
        /*0304*/ 	.short	0x010a
        /*0306*/ 	.byte	0x3f
	.zero		1


	//   ....[40]....
        /*0308*/ 	.word	0x00004ea0
        /*030c*/ 	.word	0x00000006
        /*0310*/ 	.word	0x00000000
        /*0314*/ 	.short	0x010a
        /*0316*/ 	.byte	0x3f
	.zero		1


	//   ....[41]....
        /*0318*/ 	.word	0x00004f30
        /*031c*/ 	.word	0x00000009
        /*0320*/ 	.word	0x00000000
        /*0324*/ 	.short	0x010a
        /*0326*/ 	.byte	0x3f
	.zero		1


	//   ....[42]....
        /*0328*/ 	.word	0x00004fc0
        /*032c*/ 	.word	0x00000006
        /*0330*/ 	.word	0x00000000
        /*0334*/ 	.short	0x010a
        /*0336*/ 	.byte	0x3f
	.zero		1


	//   ....[43]....
        /*0338*/ 	.word	0x00005050
        /*033c*/ 	.word	0x00000009
        /*0340*/ 	.word	0x00000000
        /*0344*/ 	.short	0x010a
        /*0346*/ 	.byte	0x3f
	.zero		1


	//   ....[44]....
        /*0348*/ 	.word	0x000050e0
        /*034c*/ 	.word	0x00000006
        /*0350*/ 	.word	0x00000000
        /*0354*/ 	.short	0x010a
        /*0356*/ 	.byte	0x3f
	.zero		1


	//   ....[45]....
        /*0358*/ 	.word	0x00005170
        /*035c*/ 	.word	0x00000009
        /*0360*/ 	.word	0x00000000
        /*0364*/ 	.short	0x010a
        /*0366*/ 	.byte	0x3f
	.zero		1


	//   ....[46]....
        /*0368*/ 	.word	0x00005200
        /*036c*/ 	.word	0x00000006
        /*0370*/ 	.word	0x00000000
        /*0374*/ 	.short	0x010a
        /*0376*/ 	.byte	0x3f
	.zero		1


	//   ....[47]....
        /*0378*/ 	.word	0x00005290
        /*037c*/ 	.word	0x00000009
        /*0380*/ 	.word	0x00000000
        /*0384*/ 	.short	0x010a
        /*0386*/ 	.byte	0x3f
	.zero		1


	//   ....[48]....
        /*0388*/ 	.word	0x00005320
        /*038c*/ 	.word	0x00000003
        /*0390*/ 	.word	0x00000000
        /*0394*/ 	.short	0x010a
        /*0396*/ 	.byte	0x3f
	.zero		1


	//   ....[49]....
        /*0398*/ 	.word	0x00005380
        /*039c*/ 	.word	0x00000003
        /*03a0*/ 	.word	0x00000000
        /*03a4*/ 	.short	0x010a
        /*03a6*/ 	.byte	0x3f
	.zero		1


	//   ....[50]....
        /*03a8*/ 	.word	0x000053d0
        /*03ac*/ 	.word	0x00000005
        /*03b0*/ 	.word	0x00000000
        /*03b4*/ 	.short	0x010a
        /*03b6*/ 	.byte	0x3f
	.zero		1


	//   ....[51]....
        /*03b8*/ 	.word	0x000054a0
        /*03bc*/ 	.word	0x00000018
        /*03c0*/ 	.word	0x00000068
        /*03c4*/ 	.short	0x010a
        /*03c6*/ 	.byte	0x3f
	.zero		1


	//   ....[52]....
        /*03c8*/ 	.word	0x00005570
        /*03cc*/ 	.word	0x00000007
        /*03d0*/ 	.word	0x00000000
        /*03d4*/ 	.short	0x010a
        /*03d6*/ 	.byte	0x3f
	.zero		1


	//   ....[53]....
        /*03d8*/ 	.word	0x000055c0
        /*03dc*/ 	.word	0x00000009
        /*03e0*/ 	.word	0x00000000
        /*03e4*/ 	.short	0x010a
        /*03e6*/ 	.byte	0x3f
	.zero		1


	//   ....[54]....
        /*03e8*/ 	.word	0x00005610
        /*03ec*/ 	.word	0x00000006
        /*03f0*/ 	.word	0x00000000
        /*03f4*/ 	.short	0x010a
        /*03f6*/ 	.byte	0x3f
	.zero		1


	//   ....[55]....
        /*03f8*/ 	.word	0x00005660
        /*03fc*/ 	.word	0x00000009
        /*0400*/ 	.word	0x00000000
        /*0404*/ 	.short	0x010a
        /*0406*/ 	.byte	0x3f
	.zero		1


	//   ....[56]....
        /*0408*/ 	.word	0x000056b0
        /*040c*/ 	.word	0x00000006
        /*0410*/ 	.word	0x00000000
        /*0414*/ 	.short	0x010a
        /*0416*/ 	.byte	0x3f
	.zero		1


	//   ....[57]....
        /*0418*/ 	.word	0x00005700
        /*041c*/ 	.word	0x00000009
        /*0420*/ 	.word	0x00000000
        /*0424*/ 	.short	0x010a
        /*0426*/ 	.byte	0x3f
	.zero		1


	//   ....[58]....
        /*0428*/ 	.word	0x00005750
        /*042c*/ 	.word	0x00000006
        /*0430*/ 	.word	0x00000000
        /*0434*/ 	.short	0x010a
        /*0436*/ 	.byte	0x3f
	.zero		1


	//   ....[59]....
        /*0438*/ 	.word	0x000057a0
        /*043c*/ 	.word	0x00000009
        /*0440*/ 	.word	0x00000000
        /*0444*/ 	.short	0x010a
        /*0446*/ 	.byte	0x3f
	.zero		1


	//   ....[60]....
        /*0448*/ 	.word	0x000057f0
        /*044c*/ 	.word	0x00000006
        /*0450*/ 	.word	0x00000000
        /*0454*/ 	.short	0x010a
        /*0456*/ 	.byte	0x3f
	.zero		1


	//   ....[61]....
        /*0458*/ 	.word	0x00005840
        /*045c*/ 	.word	0x00000009
        /*0460*/ 	.word	0x00000000
        /*0464*/ 	.short	0x010a
        /*0466*/ 	.byte	0x3f
	.zero		1


	//   ....[62]....
        /*0468*/ 	.word	0x00005890
        /*046c*/ 	.word	0x00000006
        /*0470*/ 	.word	0x00000000
        /*0474*/ 	.short	0x010a
        /*0476*/ 	.byte	0x3f
	.zero		1


	//   ....[63]....
        /*0478*/ 	.word	0x000058e0
        /*047c*/ 	.word	0x00000009
        /*0480*/ 	.word	0x00000000
        /*0484*/ 	.short	0x010a
        /*0486*/ 	.byte	0x3f
	.zero		1


	//----- nvinfo : EIATTR_NUM_MBARRIERS
	.align		4
.L_35:
        /*0488*/ 	.byte	0x03, 0x38
        /*048a*/ 	.short	0x001c


	//----- nvinfo : EIATTR_EXIT_INSTR_OFFSETS
	.align		4
        /*048c*/ 	.byte	0x04, 0x1c
        /*048e*/ 	.short	(.L_37 - .L_36)


	//   ....[0]....
.L_36:
        /*0490*/ 	.word	0x00000ab0


	//   ....[1]....
        /*0494*/ 	.word	0x000012e0


	//   ....[2]....
        /*0498*/ 	.word	0x00003870


	//   ....[3]....
        /*049c*/ 	.word	0x00003df0


	//   ....[4]....
        /*04a0*/ 	.word	0x00005370


	//----- nvinfo : EIATTR_MAX_THREADS
	.align		4
.L_37:
        /*04a4*/ 	.byte	0x04, 0x05
        /*04a6*/ 	.short	(.L_39 - .L_38)
.L_38:
        /*04a8*/ 	.word	0x00000180
        /*04ac*/ 	.word	0x00000001
        /*04b0*/ 	.word	0x00000001


	//----- nvinfo : EIATTR_CRS_STACK_SIZE
	.align		4
.L_39:
        /*04b4*/ 	.byte	0x04, 0x1e
        /*04b6*/ 	.short	(.L_41 - .L_40)
.L_40:
        /*04b8*/ 	.word	0x00000000


	//----- nvinfo : EIATTR_CBANK_PARAM_SIZE
	.align		4
.L_41:
        /*04bc*/ 	.byte	0x03, 0x19
        /*04be*/ 	.short	0x0470


	//----- nvinfo : EIATTR_PARAM_CBANK
	.align		4
        /*04c0*/ 	.byte	0x04, 0x0a
        /*04c2*/ 	.short	(.L_43 - .L_42)
	.align		4
.L_42:
        /*04c4*/ 	.word	index@(.nv.constant0._ZN7cutlass13device_kernelINS_4gemm6kernel13GemmUniversalIN4cute5tupleIJiiiiEEENS1_10collective13CollectiveMmaINS1_34MainloopSm90TmaGmmaWarpSpecializedILi13ENS5_IJNS4_1CILi2EEENSA_ILi1EEESC_EEENS1_35KernelTmaWarpSpecializedCooperativeEEENS5_IJNSA_ILi256EEENSA_ILi16EEENSA_ILi64EEEEEEaNS5_IJlSC_lEEEaSK_NS4_8TiledMMAINS4_8MMA_AtomIJNS4_4SM904GMMA26MMA_64x16x32_S32S8S8_SS_TNEEEENS4_6LayoutISD_NS5_IJSC_NSA_ILi0EEESS_EEEEENS5_IJNS4_10UnderscoreESV_SV_EEEEENS4_13SM90_TMA_LOADENS4_14ComposedLayoutINS4_7SwizzleILi2ELi4ELi3EEENS4_18smem_ptr_flag_bitsILi8EEENSR_INS5_IJNSA_ILi8EEESI_EEENS5_IJSI_SC_EEEEEEEvNS4_8identityENS4_23SM90_TMA_LOAD_MULTICASTES18_vS19_EENS_8epilogue10collective6detail29Sm90TmaWarpSpecializedAdapterINS1D_15DefaultEpilogueIaSK_SK_NS1C_6thread17LinearCombinationIaLi1EiiLNS1H_9ScaleType4KindE0ELNS_15FloatRoundStyleE2EaEENS1_15EpilogueDefaultEEEEEvvEEEEvNT_6ParamsE)
        /*04c8*/ 	.short	0x0210
        /*04ca*/ 	.short	0x0470


	//----- nvinfo : EIATTR_SW_WAR
	.align		4
.L_43:
        /*04cc*/ 	.byte	0x04, 0x36
        /*04ce*/ 	.short	(.L_45 - .L_44)
.L_44:
        /*04d0*/ 	.word	0x00000008
.L_45:


//--------------------- .nv.callgraph             --------------------------
	.section	.nv.callgraph,"",@"SHT_CUDA_CALLGRAPH"
	.align	4
	.sectionentsize	8
	.align		4
        /*0000*/ 	.word	0x00000000
	.align		4
        /*0004*/ 	.word	0xffffffff
	.align		4
        /*0008*/ 	.word	index@(_ZN7cutlass13device_kernelINS_4gemm6kernel13GemmUniversalIN4cute5tupleIJiiiiEEENS1_10collective13CollectiveMmaINS1_34MainloopSm90TmaGmmaWarpSpecializedILi13ENS5_IJNS4_1CILi2EEENSA_ILi1EEESC_EEENS1_35KernelTmaWarpSpecializedCooperativeEEENS5_IJNSA_ILi256EEENSA_ILi16EEENSA_ILi64EEEEEEaNS5_IJlSC_lEEEaSK_NS4_8TiledMMAINS4_8MMA_AtomIJNS4_4SM904GMMA26MMA_64x16x32_S32S8S8_SS_TNEEEENS4_6LayoutISD_NS5_IJSC_NSA_ILi0EEESS_EEEEENS5_IJNS4_10UnderscoreESV_SV_EEEEENS4_13SM90_TMA_LOADENS4_14ComposedLayoutINS4_7SwizzleILi2ELi4ELi3EEENS4_18smem_ptr_flag_bitsILi8EEENSR_INS5_IJNSA_ILi8EEESI_EEENS5_IJSI_SC_EEEEEEEvNS4_8identityENS4_23SM90_TMA_LOAD_MULTICASTES18_vS19_EENS_8epilogue10collective6detail29Sm90TmaWarpSpecializedAdapterINS1D_15DefaultEpilogueIaSK_SK_NS1C_6thread17LinearCombinationIaLi1EiiLNS1H_9ScaleType4KindE0ELNS_15FloatRoundStyleE2EaEENS1_15EpilogueDefaultEEEEEvvEEEEvNT_6ParamsE)
	.align		4
        /*000c*/ 	.word	index@(__assertfail)
	.align		4
        /*0010*/ 	.word	0x00000000
	.align		4
        /*0014*/ 	.word	0xfffffffe
	.align		4
        /*0018*/ 	.word	0x00000000
	.align		4
        /*001c*/ 	.word	0xfffffffd
	.align		4
        /*0020*/ 	.word	0x00000000
	.align		4
        /*0024*/ 	.word	0xfffffffc


//--------------------- .nv.constant4             --------------------------
	.section	.nv.constant4,"a",@progbits
	.align	8
	.align		8
.nv.constant4:
        /*0000*/ 	.dword	__assertfail
	.align		8
        /*0008*/ 	.dword	__unnamed_1
	.align		8
        /*0010*/ 	.dword	_ZN39_INTERNAL_63b9912c_4_k_cu_f6338ed3_46754cuda3std3__45__cpo5beginE
	.align		8
        /*0018*/ 	.dword	_ZN39_INTERNAL_63b9912c_4_k_cu_f6338ed3_46754cuda3std3__45__cpo3endE
	.align		8
        /*0020*/ 	.dword	_ZN39_INTERNAL_63b9912c_4_k_cu_f6338ed3_46754cuda3std3__45__cpo6cbeginE
	.align		8
        /*0028*/ 	.dword	_ZN39_INTERNAL_63b9912c_4_k_cu_f6338ed3_46754cuda3std3__45__cpo4cendE
	.align		8
        /*0030*/ 	.dword	_ZN39_INTERNAL_63b9912c_4_k_cu_f6338ed3_46754cuda3std3__441_GLOBAL__N__63b9912c_4_k_cu_f6338ed3_46756ignoreE
	.align		8
        /*0038*/ 	.dword	_ZN39_INTERNAL_63b9912c_4_k_cu_f6338ed3_46754cuda3std3__419piecewise_constructE
	.align		8
        /*0040*/ 	.dword	_ZN39_INTERNAL_63b9912c_4_k_cu_f6338ed3_46754cuda3std3__48in_placeE
	.align		8
        /*0048*/ 	.dword	_ZN39_INTERNAL_63b9912c_4_k_cu_f6338ed3_46754cuda3std6ranges3__45__cpo4swapE
	.align		8
        /*0050*/ 	.dword	_ZN39_INTERNAL_63b9912c_4_k_cu_f6338ed3_46754cuda3std6ranges3__45__cpo9iter_moveE
	.align		8
        /*0058*/ 	.dword	_ZN39_INTERNAL_63b9912c_4_k_cu_f6338ed3_46754cute7productE
	.align		8
        /*0060*/ 	.dword	_ZN39_INTERNAL_63b9912c_4_k_cu_f6338ed3_46754cute1_E
	.align		8
        /*0068*/ 	.dword	$str$22
	.align		8
        /*0070*/ 	.dword	$str$23


//--------------------- .text._ZN7cutlass13device_kernelINS_4gemm6kernel13GemmUniversalIN4cute5tupleIJiiiiEEENS1_10collective13CollectiveMmaINS1_34MainloopSm90TmaGmmaWarpSpecializedILi13ENS5_IJNS4_1CILi2EEENSA_ILi1EEESC_EEENS1_35KernelTmaWarpSpecializedCooperativeEEENS5_IJNSA_ILi256EEENSA_ILi16EEENSA_ILi64EEEEEEaNS5_IJlSC_lEEEaSK_NS4_8TiledMMAINS4_8MMA_AtomIJNS4_4SM904GMMA26MMA_64x16x32_S32S8S8_SS_TNEEEENS4_6LayoutISD_NS5_IJSC_NSA_ILi0EEESS_EEEEENS5_IJNS4_10UnderscoreESV_SV_EEEEENS4_13SM90_TMA_LOADENS4_14ComposedLayoutINS4_7SwizzleILi2ELi4ELi3EEENS4_18smem_ptr_flag_bitsILi8EEENSR_INS5_IJNSA_ILi8EEESI_EEENS5_IJSI_SC_EEEEEEEvNS4_8identityENS4_23SM90_TMA_LOAD_MULTICASTES18_vS19_EENS_8epilogue10collective6detail29Sm90TmaWarpSpecializedAdapterINS1D_15DefaultEpilogueIaSK_SK_NS1C_6thread17LinearCombinationIaLi1EiiLNS1H_9ScaleType4KindE0ELNS_15FloatRoundStyleE2EaEENS1_15EpilogueDefaultEEEEEvvEEEEvNT_6ParamsE --------------------------
	.section	.text._ZN7cutlass13device_kernelINS_4gemm6kernel13GemmUniversalIN4cute5tupleIJiiiiEEENS1_10collective13CollectiveMmaINS1_34MainloopSm90TmaGmmaWarpSpecializedILi13ENS5_IJNS4_1CILi2EEENSA_ILi1EEESC_EEENS1_35KernelTmaWarpSpecializedCooperativeEEENS5_IJNSA_ILi256EEENSA_ILi16EEENSA_ILi64EEEEEEaNS5_IJlSC_lEEEaSK_NS4_8TiledMMAINS4_8MMA_AtomIJNS4_4SM904GMMA26MMA_64x16x32_S32S8S8_SS_TNEEEENS4_6LayoutISD_NS5_IJSC_NSA_ILi0EEESS_EEEEENS5_IJNS4_10UnderscoreESV_SV_EEEEENS4_13SM90_TMA_LOADENS4_14ComposedLayoutINS4_7SwizzleILi2ELi4ELi3EEENS4_18smem_ptr_flag_bitsILi8EEENSR_INS5_IJNSA_ILi8EEESI_EEENS5_IJSI_SC_EEEEEEEvNS4_8identityENS4_23SM90_TMA_LOAD_MULTICASTES18_vS19_EENS_8epilogue10collective6detail29Sm90TmaWarpSpecializedAdapterINS1D_15DefaultEpilogueIaSK_SK_NS1C_6thread17LinearCombinationIaLi1EiiLNS1H_9ScaleType4KindE0ELNS_15FloatRoundStyleE2EaEENS1_15EpilogueDefaultEEEEEvvEEEEvNT_6ParamsE,"ax",@progbits
	.align	128
.text._ZN7cutlass13device_kernelINS_4gemm6kernel13GemmUniversalIN4cute5tupleIJiiiiEEENS1_10collective13CollectiveMmaINS1_34MainloopSm90TmaGmmaWarpSpecializedILi13ENS5_IJNS4_1CILi2EEENSA_ILi1EEESC_EEENS1_35KernelTmaWarpSpecializedCooperativeEEENS5_IJNSA_ILi256EEENSA_ILi16EEENSA_ILi64EEEEEEaNS5_IJlSC_lEEEaSK_NS4_8TiledMMAINS4_8MMA_AtomIJNS4_4SM904GMMA26MMA_64x16x32_S32S8S8_SS_TNEEEENS4_6LayoutISD_NS5_IJSC_NSA_ILi0EEESS_EEEEENS5_IJNS4_10UnderscoreESV_SV_EEEEENS4_13SM90_TMA_LOADENS4_14ComposedLayoutINS4_7SwizzleILi2ELi4ELi3EEENS4_18smem_ptr_flag_bitsILi8EEENSR_INS5_IJNSA_ILi8EEESI_EEENS5_IJSI_SC_EEEEEEEvNS4_8identityENS4_23SM90_TMA_LOAD_MULTICASTES18_vS19_EENS_8epilogue10collective6detail29Sm90TmaWarpSpecializedAdapterINS1D_15DefaultEpilogueIaSK_SK_NS1C_6thread17LinearCombinationIaLi1EiiLNS1H_9ScaleType4KindE0ELNS_15FloatRoundStyleE2EaEENS1_15EpilogueDefaultEEEEEvvEEEEvNT_6ParamsE:
        .type           _ZN7cutlass13device_kernelINS_4gemm6kernel13GemmUniversalIN4cute5tupleIJiiiiEEENS1_10collective13CollectiveMmaINS1_34MainloopSm90TmaGmmaWarpSpecializedILi13ENS5_IJNS4_1CILi2EEENSA_ILi1EEESC_EEENS1_35KernelTmaWarpSpecializedCooperativeEEENS5_IJNSA_ILi256EEENSA_ILi16EEENSA_ILi64EEEEEEaNS5_IJlSC_lEEEaSK_NS4_8TiledMMAINS4_8MMA_AtomIJNS4_4SM904GMMA26MMA_64x16x32_S32S8S8_SS_TNEEEENS4_6LayoutISD_NS5_IJSC_NSA_ILi0EEESS_EEEEENS5_IJNS4_10UnderscoreESV_SV_EEEEENS4_13SM90_TMA_LOADENS4_14ComposedLayoutINS4_7SwizzleILi2ELi4ELi3EEENS4_18smem_ptr_flag_bitsILi8EEENSR_INS5_IJNSA_ILi8EEESI_EEENS5_IJSI_SC_EEEEEEEvNS4_8identityENS4_23SM90_TMA_LOAD_MULTICASTES18_vS19_EENS_8epilogue10collective6detail29Sm90TmaWarpSpecializedAdapterINS1D_15DefaultEpilogueIaSK_SK_NS1C_6thread17LinearCombinationIaLi1EiiLNS1H_9ScaleType4KindE0ELNS_15FloatRoundStyleE2EaEENS1_15EpilogueDefaultEEEEEvvEEEEvNT_6ParamsE,@function
        .size           _ZN7cutlass13device_kernelINS_4gemm6kernel13GemmUniversalIN4cute5tupleIJiiiiEEENS1_10collective13CollectiveMmaINS1_34MainloopSm90TmaGmmaWarpSpecializedILi13ENS5_IJNS4_1CILi2EEENSA_ILi1EEESC_EEENS1_35KernelTmaWarpSpecializedCooperativeEEENS5_IJNSA_ILi256EEENSA_ILi16EEENSA_ILi64EEEEEEaNS5_IJlSC_lEEEaSK_NS4_8TiledMMAINS4_8MMA_AtomIJNS4_4SM904GMMA26MMA_64x16x32_S32S8S8_SS_TNEEEENS4_6LayoutISD_NS5_IJSC_NSA_ILi0EEESS_EEEEENS5_IJNS4_10UnderscoreESV_SV_EEEEENS4_13SM90_TMA_LOADENS4_14ComposedLayoutINS4_7SwizzleILi2ELi4ELi3EEENS4_18smem_ptr_flag_bitsILi8EEENSR_INS5_IJNSA_ILi8EEESI_EEENS5_IJSI_SC_EEEEEEEvNS4_8identityENS4_23SM90_TMA_LOAD_MULTICASTES18_vS19_EENS_8epilogue10collective6detail29Sm90TmaWarpSpecializedAdapterINS1D_15DefaultEpilogueIaSK_SK_NS1C_6thread17LinearCombinationIaLi1EiiLNS1H_9ScaleType4KindE0ELNS_15FloatRoundStyleE2EaEENS1_15EpilogueDefaultEEEEEvvEEEEvNT_6ParamsE,(.L_x_126 - _ZN7cutlass13device_kernelINS_4gemm6kernel13GemmUniversalIN4cute5tupleIJiiiiEEENS1_10collective13CollectiveMmaINS1_34MainloopSm90TmaGmmaWarpSpecializedILi13ENS5_IJNS4_1CILi2EEENSA_ILi1EEESC_EEENS1_35KernelTmaWarpSpecializedCooperativeEEENS5_IJNSA_ILi256EEENSA_ILi16EEENSA_ILi64EEEEEEaNS5_IJlSC_lEEEaSK_NS4_8TiledMMAINS4_8MMA_AtomIJNS4_4SM904GMMA26MMA_64x16x32_S32S8S8_SS_TNEEEENS4_6LayoutISD_NS5_IJSC_NSA_ILi0EEESS_EEEEENS5_IJNS4_10UnderscoreESV_SV_EEEEENS4_13SM90_TMA_LOADENS4_14ComposedLayoutINS4_7SwizzleILi2ELi4ELi3EEENS4_18smem_ptr_flag_bitsILi8EEENSR_INS5_IJNSA_ILi8EEESI_EEENS5_IJSI_SC_EEEEEEEvNS4_8identityENS4_23SM90_TMA_LOAD_MULTICASTES18_vS19_EENS_8epilogue10collective6detail29Sm90TmaWarpSpecializedAdapterINS1D_15DefaultEpilogueIaSK_SK_NS1C_6thread17LinearCombinationIaLi1EiiLNS1H_9ScaleType4KindE0ELNS_15FloatRoundStyleE2EaEENS1_15EpilogueDefaultEEEEEvvEEEEvNT_6ParamsE)
        .other          _ZN7cutlass13device_kernelINS_4gemm6kernel13GemmUniversalIN4cute5tupleIJiiiiEEENS1_10collective13CollectiveMmaINS1_34MainloopSm90TmaGmmaWarpSpecializedILi13ENS5_IJNS4_1CILi2EEENSA_ILi1EEESC_EEENS1_35KernelTmaWarpSpecializedCooperativeEEENS5_IJNSA_ILi256EEENSA_ILi16EEENSA_ILi64EEEEEEaNS5_IJlSC_lEEEaSK_NS4_8TiledMMAINS4_8MMA_AtomIJNS4_4SM904GMMA26MMA_64x16x32_S32S8S8_SS_TNEEEENS4_6LayoutISD_NS5_IJSC_NSA_ILi0EEESS_EEEEENS5_IJNS4_10UnderscoreESV_SV_EEEEENS4_13SM90_TMA_LOADENS4_14ComposedLayoutINS4_7SwizzleILi2ELi4ELi3EEENS4_18smem_ptr_flag_bitsILi8EEENSR_INS5_IJNSA_ILi8EEESI_EEENS5_IJSI_SC_EEEEEEEvNS4_8identityENS4_23SM90_TMA_LOAD_MULTICASTES18_vS19_EENS_8epilogue10collective6detail29Sm90TmaWarpSpecializedAdapterINS1D_15DefaultEpilogueIaSK_SK_NS1C_6thread17LinearCombinationIaLi1EiiLNS1H_9ScaleType4KindE0ELNS_15FloatRoundStyleE2EaEENS1_15EpilogueDefaultEEEEEvvEEEEvNT_6ParamsE,@"STO_CUDA_ENTRY STV_DEFAULT"
_ZN7cutlass13device_kernelINS_4gemm6kernel13GemmUniversalIN4cute5tupleIJiiiiEEENS1_10collective13CollectiveMmaINS1_34MainloopSm90TmaGmmaWarpSpecializedILi13ENS5_IJNS4_1CILi2EEENSA_ILi1EEESC_EEENS1_35KernelTmaWarpSpecializedCooperativeEEENS5_IJNSA_ILi256EEENSA_ILi16EEENSA_ILi64EEEEEEaNS5_IJlSC_lEEEaSK_NS4_8TiledMMAINS4_8MMA_AtomIJNS4_4SM904GMMA26MMA_64x16x32_S32S8S8_SS_TNEEEENS4_6LayoutISD_NS5_IJSC_NSA_ILi0EEESS_EEEEENS5_IJNS4_10UnderscoreESV_SV_EEEEENS4_13SM90_TMA_LOADENS4_14ComposedLayoutINS4_7SwizzleILi2ELi4ELi3EEENS4_18smem_ptr_flag_bitsILi8EEENSR_INS5_IJNSA_ILi8EEESI_EEENS5_IJSI_SC_EEEEEEEvNS4_8identityENS4_23SM90_TMA_LOAD_MULTICASTES18_vS19_EENS_8epilogue10collective6detail29Sm90TmaWarpSpecializedAdapterINS1D_15DefaultEpilogueIaSK_SK_NS1C_6thread17LinearCombinationIaLi1EiiLNS1H_9ScaleType4KindE0ELNS_15FloatRoundStyleE2EaEENS1_15EpilogueDefaultEEEEEvvEEEEvNT_6ParamsE:
[----:B------:R-:W0:Y:S01]  /*0000*/  LDC R1, c[0x0][0x28] ;  /* 0x00000a00ff017b82 */ /* 0x000e220000000800 */
[----:B------:R-:W1:Y:S01]  /*0010*/  S2R R18, SR_TID.X ;  /* 0x0000000000127919 */ /* 0x000e620000002100 */
[----:B------:R-:W-:Y:S01]  /*0020*/  ELECT P0, URZ, PT ;  /* 0x00000000003f782f */ /* 0x000fe20003800000 */
[----:B------:R-:W-:Y:S01]  /*0030*/  BSSY B0, `(.L_x_0) ;  /* 0x000000f000007945 */ /* 0x000fe20003800000 */
[--C-:B-1----:R-:W-:Y:S02]  /*0040*/  SHF.R.U32.HI R0, RZ, 0x5, R18.reuse ;  /* 0x00000005ff007819 */ /* 0x102fe40000011612 */
[----:B------:R-:W-:-:S03]  /*0050*/  SHF.R.U32.HI R3, RZ, 0x7, R18 ;  /* 0x00000007ff037819 */ /* 0x000fc60000011612 */
[----:B------:R-:W1:Y:S04]  /*0060*/  SHFL.IDX PT, R2, R0, RZ, 0x1f ;  /* 0x00001fff00027589 */ /* 0x000e6800000e0000 */
[----:B------:R2:W3:Y:S01]  /*0070*/  SHFL.IDX PT, R5, R3, RZ, 0x1f ;  /* 0x00001fff03057589 */ /* 0x0004e200000e0000 */
[----:B-1----:R-:W-:-:S13]  /*0080*/  ISETP.NE.OR P0, PT, R2, RZ, !P0 ;  /* 0x000000ff0200720c */ /* 0x002fda0004705670 */
[----:B0-23--:R-:W-:Y:S05]  /*0090*/  @P0 BRA `(.L_x_1) ;  /* 0x0000000000200947 */ /* 0x00dfea0003800000 */
[----:B------:R-:W-:Y:S02]  /*00a0*/  ULDC.64 UR4, c[0x0][0x198] ;  /* 0x0000660000047ab9 */ /* 0x000fe40000000a00 */
[----:B------:R-:W-:Y:S02]  /*00b0*/  UIADD3 UR6, UP0, UR4, 0xf0, URZ ;  /* 0x000000f004067890 */ /* 0x000fe4000ff1e03f */
[----:B------:R-:W-:Y:S02]  /*00c0*/  UIADD3 UR4, UP1, UR4, 0x1f0, URZ ;  /* 0x000001f004047890 */ /* 0x000fe4000ff3e03f */
[----:B------:R-:W-:Y:S02]  /*00d0*/  UIADD3.X UR7, URZ, UR5, URZ, UP0, !UPT ;  /* 0x000000053f077290 */ /* 0x000fe400087fe43f */
[----:B------:R-:W-:-:S07]  /*00e0*/  UIADD3.X UR5, URZ, UR5, URZ, UP1, !UPT ;  /* 0x000000053f057290 */ /* 0x000fce0008ffe43f */
[----:B------:R0:W-:Y:S02]  /*00f0*/  UTMACCTL.PF [UR6] ;  /* 0x00000000060079b9 */ /* 0x0001e40008040000 */
[----:B------:R0:W-:Y:S02]  /*0100*/  UTMACCTL.PF [UR4] ;  /* 0x00000000040079b9 */ /* 0x0001e40008040000 */
[----:B0-----:R-:W-:Y:S01]  /*0110*/  NOP ;  /* 0x0000000000007918 */ /* 0x001fe20000000000 */
.L_x_1:
[----:B------:R-:W-:Y:S05]  /*0120*/  BSYNC B0 ;  /* 0x0000000000007941 */ /* 0x000fea0003800000 */
.L_x_0:
[----:B------:R-:W0:Y:S02]  /*0130*/  SHFL.IDX PT, R3, R0, RZ, 0x1f ;  /* 0x00001fff00037589 */ /* 0x000e2400000e0000 */
[----:B0-----:R-:W-:-:S13]  /*0140*/  ISETP.NE.AND P0, PT, R3, RZ, PT ;  /* 0x000000ff0300720c */ /* 0x001fda0003f05270 */
[----:B------:R-:W-:Y:S05]  /*0150*/  @P0 BRA `(.L_x_2) ;  /* 0x0000000000ac0947 */ /* 0x000fea0003800000 */
[----:B------:R-:W-:Y:S01]  /*0160*/  ELECT P0, URZ, PT ;  /* 0x00000000003f782f */ /* 0x000fe20003800000 */
[----:B------:R-:W-:-:S12]  /*0170*/  BSSY B0, `(.L_x_2) ;  /* 0x0000029000007945 */ /* 0x000fd80003800000 */
[----:B------:R-:W-:Y:S05]  /*0180*/  @!P0 BRA `(.L_x_3) ;  /* 0x00000000009c8947 */ /* 0x000fea0003800000 */
[----:B------:R-:W0:Y:S01]  /*0190*/  S2UR UR8, SR_CgaCtaId ;  /* 0x00000000000879c3 */ /* 0x000e220000008800 */
[----:B------:R-:W-:Y:S01]  /*01a0*/  UMOV UR4, 0x400 ;  /* 0x0000040000047882 */ /* 0x000fe20000000000 */
[----:B------:R-:W-:Y:S01]  /*01b0*/  UMOV UR5, 0x1 ;  /* 0x0000000100057882 */ /* 0x000fe20000000000 */
[----:B------:R-:W-:Y:S02]  /*01c0*/  UMOV UR6, 0x4 ;  /* 0x0000000400067882 */ /* 0x000fe40000000000 */
[----:B------:R-:W-:-:S04]  /*01d0*/  UIADD3 UR6, -UR6, 0x100000, URZ ;  /* 0x0010000006067890 */ /* 0x000fc8000fffe13f */
[----:B------:R-:W-:Y:S02]  /*01e0*/  USHF.L.U32 UR7, UR6, 0xb, URZ ;  /* 0x0000000b06077899 */ /* 0x000fe4000800063f */
[----:B------:R-:W-:Y:S02]  /*01f0*/  USHF.L.U32 UR6, UR6, 0x1, URZ ;  /* 0x0000000106067899 */ /* 0x000fe4000800063f */
[----:B0-----:R-:W-:Y:S02]  /*0200*/  ULEA UR8, UR8, UR4, 0x18 ;  /* 0x0000000408087291 */ /* 0x001fe4000f8ec03f */
[----:B------:R-:W-:-:S04]  /*0210*/  UIADD3 UR4, -UR5, 0x100000, URZ ;  /* 0x0010000005047890 */ /* 0x000fc8000fffe13f */
[----:B------:R-:W-:Y:S02]  /*0220*/  USHF.L.U32 UR5, UR4, 0xb, URZ ;  /* 0x0000000b04057899 */ /* 0x000fe4000800063f */
[----:B------:R-:W-:Y:S01]  /*0230*/  USHF.L.U32 UR4, UR4, 0x1, URZ ;  /* 0x0000000104047899 */ /* 0x000fe2000800063f */
[----:B------:R-:W0:Y:S11]  /*0240*/  FENCE.VIEW.ASYNC.S ;  /* 0x00000000000073c6 */ /* 0x000e360000000000 */
[----:B0-----:R0:W1:Y:S01]  /*0250*/  SYNCS.EXCH.64 URZ, [UR8], UR4 ;  /* 0x00000004083f75b2 */ /* 0x0010620008000100 */
[----:B------:R0:W2:Y:S01]  /*0260*/  SYNCS.EXCH.64 URZ, [UR8+0x68], UR6 ;  /* 0x00006806083f75b2 */ /* 0x0000a20008000100 */
[----:B------:R0:W3:Y:S01]  /*0270*/  SYNCS.EXCH.64 URZ, [UR8+0x8], UR4 ;  /* 0x00000804083f75b2 */ /* 0x0000e20008000100 */
[----:B------:R0:W4:Y:S01]  /*0280*/  SYNCS.EXCH.64 URZ, [UR8+0x70], UR6 ;  /* 0x00007006083f75b2 */ /* 0x0001220008000100 */
[----:B------:R0:W0:Y:S01]  /*0290*/  SYNCS.EXCH.64 URZ, [UR8+0x10], UR4 ;  /* 0x00001004083f75b2 */ /* 0x0000220008000100 */
        /* <DEDUP_REMOVED lines=21> */
[----:B-123--:R-:W-:Y:S01]  /*03f0*/  NOP ;  /* 0x0000000000007918 */ /* 0x00efe20000000000 */
.L_x_3:
[----:B0-----:R-:W-:Y:S05]  /*0400*/  BSYNC B0 ;  /* 0x0000000000007941 */ /* 0x001fea0003800000 */
.L_x_2:
[----:B------:R-:W-:Y:S01]  /*0410*/  SHF.R.S32.HI R7, RZ, 0x1f, R18 ;  /* 0x0000001fff077819 */ /* 0x000fe20000011412 */
[----:B------:R-:W0:Y:S01]  /*0420*/  SHFL.IDX PT, R0, R0, RZ, 0x1f ;  /* 0x00001fff00007589 */ /* 0x000e2200000e0000 */
[----:B------:R-:W1:Y:S01]  /*0430*/  S2UR UR8, SR_CTAID.X ;  /* 0x00000000000879c3 */ /* 0x000e620000002500 */
[----:B------:R-:W-:Y:S02]  /*0440*/  ELECT P0, URZ, PT ;  /* 0x00000000003f782f */ /* 0x000fe40003800000 */
[----:B------:R-:W-:Y:S01]  /*0450*/  LEA.HI R7, R7, R18, RZ, 0x7 ;  /* 0x0000001207077211 */ /* 0x000fe200078f38ff */
[----:B------:R-:W2:Y:S01]  /*0460*/  S2R R4, SR_CTAID.Y ;  /* 0x0000000000047919 */ /* 0x000ea20000002600 */
[----:B------:R-:W-:Y:S01]  /*0470*/  SHF.R.S32.HI R8, RZ, 0x1f, R3 ;  /* 0x0000001fff087819 */ /* 0x000fe20000011403 */
[----:B------:R-:W-:Y:S01]  /*0480*/  ULDC UR4, c[0x0][0x150] ;  /* 0x0000540000047ab9 */ /* 0x000fe20000000800 */
[----:B------:R-:W-:Y:S01]  /*0490*/  LOP3.LUT R7, R7, 0xffffff80, RZ, 0xc0, !PT ;  /* 0xffffff8007077812 */ /* 0x000fe200078ec0ff */
[----:B------:R-:W-:Y:S01]  /*04a0*/  NOP ;  /* 0x0000000000007918 */ /* 0x000fe20000000000 */
[----:B------:R-:W-:Y:S01]  /*04b0*/  LEA.HI R8, R8, R3, RZ, 0x2 ;  /* 0x0000000308087211 */ /* 0x000fe200078f10ff */
[----:B------:R-:W3:Y:S01]  /*04c0*/  LDC R10, c[0x0][0x144] ;  /* 0x00005100ff0a7b82 */ /* 0x000ee20000000800 */
[----:B------:R-:W-:Y:S01]  /*04d0*/  NOP ;  /* 0x0000000000007918 */ /* 0x000fe20000000000 */
[----:B------:R-:W-:Y:S01]  /*04e0*/  IMAD.IADD R6, R18, 0x1, -R7 ;  /* 0x0000000112067824 */ /* 0x000fe200078e0a07 */
[----:B------:R-:W-:Y:S01]  /*04f0*/  LOP3.LUT R8, R8, 0x3ffffffc, RZ, 0xc0, !PT ;  /* 0x3ffffffc08087812 */ /* 0x000fe200078ec0ff */
[----:B------:R-:W-:Y:S01]  /*0500*/  IMAD.MOV.U32 R23, RZ, RZ, 0x1 ;  /* 0x00000001ff177424 */ /* 0x000fe200078e00ff */
[----:B------:R-:W-:-:S02]  /*0510*/  ISETP.NE.AND P3, PT, R5, RZ, PT ;  /* 0x000000ff0500720c */ /* 0x000fc40003f65270 */
[----:B------:R-:W-:Y:S01]  /*0520*/  SHF.R.S32.HI R7, RZ, 0x1f, R6 ;  /* 0x0000001fff077819 */ /* 0x000fe20000011406 */
[----:B------:R-:W-:Y:S01]  /*0530*/  IMAD.IADD R8, R3, 0x1, -R8 ;  /* 0x0000000103087824 */ /* 0x000fe200078e0a08 */
[----:B------:R-:W5:Y:S02]  /*0540*/  LDC R13, c[0x0][0x140] ;  /* 0x00005000ff0d7b82 */ /* 0x000f640000000800 */
[----:B------:R-:W-:Y:S02]  /*0550*/  LEA.HI R7, R7, R6, RZ, 0x3 ;  /* 0x0000000607077211 */ /* 0x000fe400078f18ff */
[----:B0-----:R-:W-:Y:S02]  /*0560*/  ISETP.NE.OR P0, PT, R0, RZ, !P0 ;  /* 0x000000ff0000720c */ /* 0x001fe40004705670 */
[--C-:B------:R-:W-:Y:S02]  /*0570*/  SHF.R.S32.HI R0, RZ, 0x3, R7.reuse ;  /* 0x00000003ff007819 */ /* 0x100fe40000011407 */
[----:B------:R-:W-:-:S02]  /*0580*/  SHF.R.S32.HI R7, RZ, 0x1f, R7 ;  /* 0x0000001fff077819 */ /* 0x000fc40000011407 */
[----:B-1----:R-:W-:Y:S02]  /*0590*/  I2FP.F32.U32 R9, UR8 ;  /* 0x0000000800097c45 */ /* 0x002fe40008201000 */
[----:B------:R-:W-:-:S03]  /*05a0*/  LEA.HI R7, R7, R0, RZ, 0x2 ;  /* 0x0000000007077211 */ /* 0x000fc600078f10ff */
[----:B------:R-:W-:Y:S01]  /*05b0*/  FMUL R9, R9, UR4 ;  /* 0x0000000409097c20 */ /* 0x000fe20008400000 */
[----:B------:R-:W-:Y:S01]  /*05c0*/  LOP3.LUT R7, R7, 0xfffffffc, RZ, 0xc0, !PT ;  /* 0xfffffffc07077812 */ /* 0x000fe200078ec0ff */
[----:B------:R-:W-:Y:S01]  /*05d0*/  VOTEU.ALL UP0, P0 ;  /* 0x00000000003f7886 */ /* 0x000fe20000000000 */
[----:B--2---:R-:W-:Y:S01]  /*05e0*/  I2FP.F32.U32 R3, R4 ;  /* 0x0000000400037245 */ /* 0x004fe20000201000 */
[----:B------:R-:W-:Y:S01]  /*05f0*/  ULDC UR4, c[0x0][0x154] ;  /* 0x0000550000047ab9 */ /* 0x000fe20000000800 */
[----:B------:R-:W-:Y:S01]  /*0600*/  VOTEU.ALL UP1, P0 ;  /* 0x00000000003f7886 */ /* 0x000fe20000020000 */
[----:B------:R-:W0:Y:S01]  /*0610*/  F2I.U32.TRUNC.NTZ R9, R9 ;  /* 0x0000000900097305 */ /* 0x000e22000020f000 */
[----:B------:R-:W-:Y:S01]  /*0620*/  IMAD.IADD R7, R0, 0x1, -R7 ;  /* 0x0000000100077824 */ /* 0x000fe200078e0a07 */
[----:B------:R-:W1:Y:S01]  /*0630*/  @!UP0 S2UR UR7, SR_CgaCtaId ;  /* 0x00000000000789c3 */ /* 0x000e620000008800 */
[----:B------:R-:W-:Y:S01]  /*0640*/  FMUL R12, R3, UR4 ;  /* 0x00000004030c7c20 */ /* 0x000fe20008400000 */
[----:B------:R-:W-:Y:S01]  /*0650*/  UMOV UR4, 0x20 ;  /* 0x0000002000047882 */ /* 0x000fe20000000000 */
[----:B------:R-:W-:Y:S01]  /*0660*/  IMAD R8, R8, 0x4, R7 ;  /* 0x0000000408087824 */ /* 0x000fe200078e0207 */
[----:B------:R-:W-:Y:S01]  /*0670*/  @!UP0 UMOV UR6, 0x400 ;  /* 0x0000040000068882 */ /* 0x000fe20000000000 */
[----:B------:R-:W-:-:S04]  /*0680*/  @!UP0 UIADD3 UR4, -UR4, 0x100000, URZ ;  /* 0x0010000004048890 */ /* 0x000fc8000fffe13f */
[----:B------:R-:W-:Y:S02]  /*0690*/  @!UP0 USHF.L.U32 UR5, UR4, 0xb, URZ ;  /* 0x0000000b04058899 */ /* 0x000fe4000800063f */
[----:B------:R-:W-:Y:S01]  /*06a0*/  @!UP0 USHF.L.U32 UR4, UR4, 0x1, URZ ;  /* 0x0000000104048899 */ /* 0x000fe2000800063f */
[----:B-----5:R-:W-:Y:S01]  /*06b0*/  ISETP.EQ.U32.AND P2, PT, R13, 0x1, PT ;  /* 0x000000010d00780c */ /* 0x020fe20003f42070 */
[----:B------:R-:W2:Y:S01]  /*06c0*/  F2I.U32.TRUNC.NTZ R12, R12 ;  /* 0x0000000c000c7305 */ /* 0x000ea2000020f000 */
[----:B------:R-:W-:Y:S01]  /*06d0*/  LEA.HI R0, R8, R8, RZ, 0x1 ;  /* 0x0000000808007211 */ /* 0x000fe200078f08ff */
[----:B------:R-:W5:Y:S03]  /*06e0*/  LDC R7, c[0x0][0x148] ;  /* 0x00005200ff077b82 */ /* 0x000f660000000800 */
[----:B------:R-:W-:Y:S01]  /*06f0*/  LOP3.LUT R11, R0, 0xfffffffe, RZ, 0xc0, !PT ;  /* 0xfffffffe000b7812 */ /* 0x000fe200078ec0ff */
[----:B0-----:R-:W-:Y:S01]  /*0700*/  IMAD.MOV R15, RZ, RZ, -R9 ;  /* 0x000000ffff0f7224 */ /* 0x001fe200078e0a09 */
[----:B------:R-:W-:-:S03]  /*0710*/  SHF.R.S32.HI R9, RZ, 0x1f, R2 ;  /* 0x0000001fff097819 */ /* 0x000fc60000011402 */
[----:B---3--:R-:W-:Y:S01]  /*0720*/  IMAD R3, R10, R15, UR8 ;  /* 0x000000080a037e24 */ /* 0x008fe2000f8e020f */
[----:B------:R-:W-:Y:S01]  /*0730*/  LEA.HI R9, R9, R2, RZ, 0x2 ;  /* 0x0000000209097211 */ /* 0x000fe200078f10ff */
[C---:B------:R-:W-:Y:S02]  /*0740*/  IMAD.IADD R0, R8.reuse, 0x1, -R11 ;  /* 0x0000000108007824 */ /* 0x040fe400078e0a0b */
[----:B------:R-:W-:Y:S01]  /*0750*/  IMAD.SHL.U32 R11, R8, 0x4, RZ ;  /* 0x00000004080b7824 */ /* 0x000fe200078e00ff */
[----:B------:R-:W-:Y:S01]  /*0760*/  LOP3.LUT R9, R9, 0xfffffffc, RZ, 0xc0, !PT ;  /* 0xfffffffc09097812 */ /* 0x000fe200078ec0ff */
[----:B--2---:R-:W-:Y:S01]  /*0770*/  IMAD.MOV R20, RZ, RZ, -R12 ;  /* 0x000000ffff147224 */ /* 0x004fe200078e0a0c */
[----:B------:R-:W-:Y:S01]  /*0780*/  ISETP.NE.AND P4, PT, R0, R3, PT ;  /* 0x000000030000720c */ /* 0x000fe20003f85270 */
[----:B-1----:R-:W-:Y:S01]  /*0790*/  @!UP0 ULEA UR6, UR7, UR6, 0x18 ;  /* 0x0000000607068291 */ /* 0x002fe2000f8ec03f */
[----:B------:R-:W-:Y:S01]  /*07a0*/  LOP3.LUT R22, R8, 0xc, R11, 0x78, !PT ;  /* 0x0000000c08167812 */ /* 0x000fe200078e780b */
[----:B------:R-:W-:Y:S01]  /*07b0*/  IMAD.IADD R0, R2, 0x1, -R9 ;  /* 0x0000000102007824 */ /* 0x000fe200078e0a09 */
[----:B------:R-:W-:Y:S01]  /*07c0*/  VOTEU.ALL UP0, P0 ;  /* 0x00000000003f7886 */ /* 0x000fe20000000000 */
[----:B------:R-:W-:Y:S01]  /*07d0*/  LOP3.LUT P0, RZ, R6, 0x7, RZ, 0xc0, !PT ;  /* 0x0000000706ff7812 */ /* 0x000fe2000780c0ff */
[----:B------:R-:W-:-:S02]  /*07e0*/  VIADD R6, R5, 0xffffffff ;  /* 0xffffffff05067836 */ /* 0x000fc40000000000 */
[----:B------:R-:W-:Y:S01]  /*07f0*/  ISETP.NE.AND P1, PT, R0, 0x3, PT ;  /* 0x000000030000780c */ /* 0x000fe20003f25270 */
[----:B-----5:R-:W-:Y:S01]  /*0800*/  IMAD R9, R7, R20, R4 ;  /* 0x0000001407097224 */ /* 0x020fe200078e0204 */
[----:B------:R-:W-:Y:S02]  /*0810*/  ISETP.LT.U32.AND P0, PT, R22, 0x2, !P0 ;  /* 0x000000021600780c */ /* 0x000fe40004701070 */
[----:B------:R-:W-:Y:S01]  /*0820*/  ISETP.EQ.OR P1, PT, R0, RZ, !P1 ;  /* 0x000000ff0000720c */ /* 0x000fe20004f22670 */
[----:B------:R-:W0:Y:S02]  /*0830*/  FENCE.VIEW.ASYNC.S ;  /* 0x00000000000073c6 */ /* 0x000e240000000000 */
[----:B0-----:R0:W1:Y:S01]  /*0840*/  @!UP0 SYNCS.EXCH.64 URZ, [UR6+0xe0], UR4 ;  /* 0x0000e004063f85b2 */ /* 0x0010620008000100 */
[----:B------:R-:W-:Y:S02]  /*0850*/  @P4 LEA.HI R2, R22, R22, RZ, 0x1 ;  /* 0x0000001616024211 */ /* 0x000fe400078f08ff */
[----:B------:R-:W-:-:S02]  /*0860*/  ISETP.EQ.AND P1, PT, R5, RZ, P1 ;  /* 0x000000ff0500720c */ /* 0x000fc40000f22270 */
[----:B------:R-:W-:Y:S02]  /*0870*/  @P4 SHF.R.S32.HI R2, RZ, 0x1, R2 ;  /* 0x00000001ff024819 */ /* 0x000fe40000011402 */
[----:B------:R-:W-:Y:S02]  /*0880*/  ISETP.GE.U32.AND P6, PT, R6, 0x2, PT ;  /* 0x000000020600780c */ /* 0x000fe40003fc6070 */
[----:B------:R-:W-:Y:S02]  /*0890*/  @P4 ISETP.NE.AND P5, PT, R2, R9, PT ;  /* 0x000000090200420c */ /* 0x000fe40003fa5270 */
[----:B------:R-:W-:Y:S02]  /*08a0*/  SEL R2, RZ, 0x1, !P0 ;  /* 0x00000001ff027807 */ /* 0x000fe40004000000 */
[----:B------:R-:W-:Y:S02]  /*08b0*/  @P4 SEL R23, RZ, 0x1, P5 ;  /* 0x00000001ff174807 */ /* 0x000fe40002800000 */
[----:B------:R-:W-:Y:S01]  /*08c0*/  SEL R19, RZ, 0x1, !P1 ;  /* 0x00000001ff137807 */ /* 0x000fe20004800000 */
[----:B------:R0:W2:Y:S01]  /*08d0*/  @!UP1 SYNCS.EXCH.64 URZ, [UR6+0xe8], UR4 ;  /* 0x0000e804063f95b2 */ /* 0x0000a20008000100 */
[----:B------:R-:W-:Y:S01]  /*08e0*/  LOP3.LUT R23, R23, R2, RZ, 0xc0, !PT ;  /* 0x0000000217177212 */ /* 0x000fe200078ec0ff */
[----:B------:R-:W-:Y:S01]  /*08f0*/  NOP ;  /* 0x0000000000007918 */ /* 0x000fe20000000000 */
[----:B------:R-:W-:Y:S01]  /*0900*/  SEL R19, R19, 0x2, P6 ;  /* 0x0000000213137807 */ /* 0x000fe20003000000 */
[----:B------:R-:W-:Y:S06]  /*0910*/  @!P2 BRA `(.L_x_4) ;  /* 0x000000000008a947 */ /* 0x000fec0003800000 */
[----:B-12-4-:R-:W-:Y:S01]  /*0920*/  UCGABAR_ARV ;  /* 0x00000000000079c7 */ /* 0x016fe20008000000 */
[----:B------:R-:W-:Y:S05]  /*0930*/  BRA `(.L_x_5) ;  /* 0x0000000000047947 */ /* 0x000fea0003800000 */
.L_x_4:
[----:B-12-4-:R-:W-:Y:S01]  /*0940*/  NOP ;  /* 0x0000000000007918 */ /* 0x016fe20000000000 */
.L_x_5:
[----:B------:R-:W1:Y:S01]  /*0950*/  LDC R16, c[0x0][0x65c] ;  /* 0x00019700ff107b82 */ /* 0x000e620000000800 */
[----:B------:R-:W-:Y:S02]  /*0960*/  IMAD.U32 R8, RZ, RZ, UR8 ;  /* 0x00000008ff087e24 */ /* 0x000fe4000f8e00ff */
[----:B------:R-:W-:Y:S01]  /*0970*/  IMAD.MOV.U32 R9, RZ, RZ, RZ ;  /* 0x000000ffff097224 */ /* 0x000fe200078e00ff */
[----:B-1----:R-:W-:-:S04]  /*0980*/  ISETP.NE.AND P1, PT, R16, 0x1, PT ;  /* 0x000000011000780c */ /* 0x002fc80003f25270 */
[----:B------:R-:W-:-:S09]  /*0990*/  P2R R2, PR, RZ, 0x2 ;  /* 0x00000002ff027803 */ /* 0x000fd20000000000 */
[----:B------:R-:W1:Y:S01]  /*09a0*/  @P1 LDC R11, c[0x0][0x10] ;  /* 0x00000400ff0b1b82 */ /* 0x000e620000000800 */
[----:B------:R-:W-:Y:S02]  /*09b0*/  @P1 IMAD.MOV.U32 R5, RZ, RZ, RZ ;  /* 0x000000ffff051224 */ /* 0x000fe400078e00ff */
[----:B------:R-:W-:-:S05]  /*09c0*/  @P1 IMAD.MOV.U32 R17, RZ, RZ, RZ ;  /* 0x000000ffff111224 */ /* 0x000fca00078e00ff */
[----:B------:R-:W2:Y:S01]  /*09d0*/  @!P1 LDC R13, c[0x0][0xc] ;  /* 0x00000300ff0d9b82 */ /* 0x000ea20000000800 */
[----:B-1----:R-:W-:-:S04]  /*09e0*/  @P1 IMAD.WIDE.U32 R10, R11, UR8, R4 ;  /* 0x000000080b0a1c25 */ /* 0x002fc8000f8e0004 */
[----:B------:R-:W-:Y:S02]  /*09f0*/  @P1 IMAD.MOV.U32 R2, RZ, RZ, R10 ;  /* 0x000000ffff021224 */ /* 0x000fe400078e000a */
[----:B------:R-:W-:Y:S02]  /*0a00*/  @P1 IMAD.IADD R17, R11, 0x1, R17 ;  /* 0x000000010b111824 */ /* 0x000fe400078e0211 */
[----:B--2---:R-:W-:-:S04]  /*0a10*/  @!P1 IMAD.WIDE.U32 R8, R4, R13, R8 ;  /* 0x0000000d04089225 */ /* 0x004fc800078e0008 */
[----:B------:R-:W-:Y:S02]  /*0a20*/  @!P1 IMAD.MOV.U32 R2, RZ, RZ, R8 ;  /* 0x000000ffff029224 */ /* 0x000fe400078e0008 */
[----:B------:R-:W-:Y:S01]  /*0a30*/  @!P1 IMAD.MOV.U32 R17, RZ, RZ, R9 ;  /* 0x000000ffff119224 */ /* 0x000fe200078e0009 */
[----:B------:R-:W-:Y:S06]  /*0a40*/  @!P2 BRA `(.L_x_6) ;  /* 0x00000000000ca947 */ /* 0x000fec0003800000 */
[----:B------:R-:W-:Y:S01]  /*0a50*/  UCGABAR_WAIT ;  /* 0x0000000000007dc7 */ /* 0x000fe20008000000 */
[----:B------:R-:W-:Y:S01]  /*0a60*/  CCTL.IVALL ;  /* 0x00000000ff00798f */ /* 0x000fe20002000000 */
[----:B------:R-:W-:Y:S05]  /*0a70*/  BRA `(.L_x_7) ;  /* 0x0000000000047947 */ /* 0x000fea0003800000 */
.L_x_6:
[----:B------:R-:W-:Y:S06]  /*0a80*/  BAR.SYNC.DEFER_BLOCKING 0x0 ;  /* 0x0000000000007b1d */ /* 0x000fec0000010000 */
.L_x_7:
[----:B------:R-:W-:Y:S05]  /*0a90*/  @!P3 BRA `(.L_x_8) ;  /* 0x0000002c0078b947 */ /* 0x000fea0003800000 */
[----:B------:R-:W-:-:S13]  /*0aa0*/  ISETP.GT.U32.AND P0, PT, R6, 0x1, PT ;  /* 0x000000010600780c */ /* 0x000fda0003f04070 */
[----:B0-----:R-:W-:Y:S05]  /*0ab0*/  @P0 EXIT ;  /* 0x000000000000094d */ /* 0x001fea0003800000 */
[----:B------:R-:W-:Y:S01]  /*0ac0*/  ULDC.64 UR4, c[0x0][0x650] ;  /* 0x0001940000047ab9 */ /* 0x000fe20000000a00 */
[----:B------:R-:W-:Y:S01]  /*0ad0*/  PRMT R0, RZ, 0x7610, R0 ;  /* 0x00007610ff007816 */ /* 0x000fe20000000000 */
[----:B------:R-:W-:Y:S01]  /*0ae0*/  IMAD.MOV.U32 R43, RZ, RZ, -0x1 ;  /* 0xffffffffff2b7424 */ /* 0x000fe200078e00ff */
[----:B------:R-:W-:Y:S01]  /*0af0*/  ISETP.GE.U32.AND P0, PT, R2, UR4, PT ;  /* 0x0000000402007c0c */ /* 0x000fe2000bf06070 */
[----:B------:R-:W-:Y:S02]  /*0b00*/  IMAD.MOV.U32 R46, RZ, RZ, -0x1 ;  /* 0xffffffffff2e7424 */ /* 0x000fe400078e00ff */
[----:B------:R-:W-:Y:S01]  /*0b10*/  IMAD.MOV.U32 R47, RZ, RZ, -0x1 ;  /* 0xffffffffff2f7424 */ /* 0x000fe200078e00ff */
[----:B------:R-:W-:-:S13]  /*0b20*/  ISETP.GE.U32.AND.EX P0, PT, R17, UR5, PT, P0 ;  /* 0x0000000511007c0c */ /* 0x000fda000bf06100 */
[----:B------:R-:W-:Y:S05]  /*0b30*/  @P0 BRA `(.L_x_9) ;  /* 0x0000000400300947 */ /* 0x000fea0003800000 */
[----:B------:R-:W0:Y:S01]  /*0b40*/  LDC.64 R24, c[0x0][0x628] ;  /* 0x00018a00ff187b82 */ /* 0x000e220000000a00 */
[----:B------:R-:W-:Y:S02]  /*0b50*/  IMAD.MOV.U32 R8, RZ, RZ, R2 ;  /* 0x000000ffff087224 */ /* 0x000fe400078e0002 */
[----:B------:R-:W-:-:S05]  /*0b60*/  IMAD.MOV.U32 R9, RZ, RZ, R17 ;  /* 0x000000ffff097224 */ /* 0x000fca00078e0011 */
[----:B------:R-:W1:Y:S08]  /*0b70*/  LDC R0, c[0x0][0x630] ;  /* 0x00018c00ff007b82 */ /* 0x000e700000000800 */
[----:B------:R-:W2:Y:S01]  /*0b80*/  LDC.64 R26, c[0x0][0x620] ;  /* 0x00018800ff1a7b82 */ /* 0x000ea20000000a00 */
[----:B0-----:R-:W-:-:S04]  /*0b90*/  ISETP.NE.U32.AND P0, PT, R24, RZ, PT ;  /* 0x000000ff1800720c */ /* 0x001fc80003f05070 */
[----:B------:R-:W-:-:S13]  /*0ba0*/  ISETP.NE.AND.EX P0, PT, R25, RZ, PT, P0 ;  /* 0x000000ff1900720c */ /* 0x000fda0003f05300 */
[----:B-12---:R-:W-:Y:S05]  /*0bb0*/  @!P0 BRA `(.L_x_10) ;  /* 0x0000000000288947 */ /* 0x006fea0003800000 */
[----:B------:R-:W0:Y:S02]  /*0bc0*/  LDC R13, c[0x0][0x634] ;  /* 0x00018d00ff0d7b82 */ /* 0x000e240000000800 */
[----:B0-----:R-:W-:-:S05]  /*0bd0*/  IADD3 R13, P0, R2, R13, RZ ;  /* 0x0000000d020d7210 */ /* 0x001fca0007f1e0ff */
[----:B------:R-:W-:-:S04]  /*0be0*/  IMAD.X R15, RZ, RZ, R17, P0 ;  /* 0x000000ffff0f7224 */ /* 0x000fc800000e0611 */
[----:B------:R-:W-:-:S04]  /*0bf0*/  IMAD.WIDE.U32 R8, R15, R24, RZ ;  /* 0x000000180f087225 */ /* 0x000fc800078e00ff */
[----:B------:R-:W-:-:S04]  /*0c00*/  IMAD.WIDE.U32 R10, P0, R13, R25, R8 ;  /* 0x000000190d0a7225 */ /* 0x000fc80007800008 */
[----:B------:R-:W-:-:S04]  /*0c10*/  IMAD.WIDE.U32 R8, R13, R24, RZ ;  /* 0x000000180d087225 */ /* 0x000fc800078e00ff */
[----:B------:R-:W-:Y:S01]  /*0c20*/  IMAD.X R13, RZ, RZ, RZ, P0 ;  /* 0x000000ffff0d7224 */ /* 0x000fe200000e06ff */
[----:B------:R-:W-:Y:S01]  /*0c30*/  IADD3 RZ, P0, R9, R10, RZ ;  /* 0x0000000a09ff7210 */ /* 0x000fe20007f1e0ff */
[----:B------:R-:W-:-:S04]  /*0c40*/  IMAD.MOV.U32 R12, RZ, RZ, R11 ;  /* 0x000000ffff0c7224 */ /* 0x000fc800078e000b */
[----:B------:R-:W-:-:S08]  /*0c50*/  IMAD.WIDE.U32.X R8, R15, R25, R12, P0 ;  /* 0x000000190f087225 */ /* 0x000fd000000e040c */
.L_x_10:
[----:B------:R-:W0:Y:S01]  /*0c60*/  LDC.64 R24, c[0x0][0x640] ;  /* 0x00019000ff187b82 */ /* 0x000e220000000a00 */
[-CC-:B------:R-:W-:Y:S01]  /*0c70*/  SHF.R.U64 R47, R8, R0.reuse, R9.reuse ;  /* 0x00000000082f7219 */ /* 0x180fe20000001209 */
[----:B------:R-:W-:Y:S01]  /*0c80*/  IMAD.MOV.U32 R8, RZ, RZ, R2 ;  /* 0x000000ffff087224 */ /* 0x000fe200078e0002 */
[----:B------:R-:W-:Y:S01]  /*0c90*/  SHF.R.U32.HI R0, RZ, R0, R9 ;  /* 0x00000000ff007219 */ /* 0x000fe20000011609 */
[----:B------:R-:W-:Y:S01]  /*0ca0*/  IMAD R28, R7, R20, R4 ;  /* 0x00000014071c7224 */ /* 0x000fe200078e0204 */
[----:B------:R-:W-:Y:S01]  /*0cb0*/  IADD3 R5, P0, RZ, -R47, RZ ;  /* 0x8000002fff057210 */ /* 0x000fe20007f1e0ff */
[----:B------:R-:W-:Y:S02]  /*0cc0*/  IMAD.MOV.U32 R21, RZ, RZ, 0x1 ;  /* 0x00000001ff157424 */ /* 0x000fe400078e00ff */
[----:B------:R-:W1:Y:S02]  /*0cd0*/  LDC R6, c[0x0][0x618] ;  /* 0x00018600ff067b82 */ /* 0x000e640000000800 */
[----:B------:R-:W-:-:S04]  /*0ce0*/  IMAD.X R9, RZ, RZ, ~R0, P0 ;  /* 0x000000ffff097224 */ /* 0x000fc800000e0e00 */
[-C--:B------:R-:W-:Y:S02]  /*0cf0*/  IMAD R0, R9, R26.reuse, RZ ;  /* 0x0000001a09007224 */ /* 0x080fe400078e02ff */
[----:B------:R-:W2:Y:S01]  /*0d00*/  LDC R11, c[0x0][0x608] ;  /* 0x00018200ff0b7b82 */ /* 0x000ea20000000800 */
[----:B------:R-:W-:Y:S02]  /*0d10*/  IMAD.MOV.U32 R9, RZ, RZ, R17 ;  /* 0x000000ffff097224 */ /* 0x000fe400078e0011 */
[----:B------:R-:W-:-:S05]  /*0d20*/  IMAD.WIDE.U32 R8, R5, R26, R8 ;  /* 0x0000001a05087225 */ /* 0x000fca00078e0008 */
[----:B------:R-:W3:Y:S01]  /*0d30*/  LDC R12, c[0x0][0x658] ;  /* 0x00019600ff0c7b82 */ /* 0x000ee20000000800 */
[----:B------:R-:W-:Y:S01]  /*0d40*/  IMAD R5, R5, R27, R0 ;  /* 0x0000001b05057224 */ /* 0x000fe200078e0200 */
[----:B0-----:R-:W-:-:S03]  /*0d50*/  ISETP.NE.U32.AND P0, PT, R24, RZ, PT ;  /* 0x000000ff1800720c */ /* 0x001fc60003f05070 */
[----:B------:R-:W-:Y:S01]  /*0d60*/  IMAD.IADD R5, R9, 0x1, R5 ;  /* 0x0000000109057824 */ /* 0x000fe200078e0205 */
[----:B------:R-:W-:Y:S01]  /*0d70*/  ISETP.NE.AND.EX P0, PT, R25, RZ, PT, P0 ;  /* 0x000000ff1900720c */ /* 0x000fe20003f05300 */
[----:B------:R-:W-:Y:S01]  /*0d80*/  IMAD.MOV.U32 R9, RZ, RZ, -0x1 ;  /* 0xffffffffff097424 */ /* 0x000fe200078e00ff */
[----:B------:R-:W0:Y:S02]  /*0d90*/  LDC R15, c[0x0][0x600] ;  /* 0x00018000ff0f7b82 */ /* 0x000e240000000800 */
[-CC-:B-1----:R-:W-:Y:S02]  /*0da0*/  SHF.R.U64 R13, R8, R6.reuse, R5.reuse ;  /* 0x00000006080d7219 */ /* 0x182fe40000001205 */
[----:B------:R-:W-:-:S04]  /*0db0*/  SHF.R.U32.HI R0, RZ, R6, R5 ;  /* 0x00000006ff007219 */ /* 0x000fc80000011605 */
[----:B------:R-:W1:Y:S01]  /*0dc0*/  LDC R14, c[0x0][0x648] ;  /* 0x00019200ff0e7b82 */ /* 0x000e620000000800 */
[-CC-:B--2---:R-:W-:Y:S02]  /*0dd0*/  SHF.R.U64 R29, R13, R11.reuse, R0.reuse ;  /* 0x0000000b0d1d7219 */ /* 0x184fe40000001200 */
[----:B------:R-:W-:-:S05]  /*0de0*/  SHF.R.U32.HI R5, RZ, R11, R0 ;  /* 0x0000000bff057219 */ /* 0x000fca0000011600 */
[----:B------:R-:W2:Y:S01]  /*0df0*/  LDC R26, c[0x0][0x638] ;  /* 0x00018e00ff1a7b82 */ /* 0x000ea20000000800 */
[-CC-:B---3--:R-:W-:Y:S02]  /*0e00*/  SHF.R.U64 R20, R29, R12.reuse, R5.reuse ;  /* 0x0000000c1d147219 */ /* 0x188fe40000001205 */
[-C--:B------:R-:W-:Y:S02]  /*0e10*/  SHF.L.U32 R0, R9, R12.reuse, RZ ;  /* 0x0000000c09007219 */ /* 0x080fe400000006ff */
[----:B------:R-:W-:Y:S01]  /*0e20*/  SHF.R.U32.HI R5, RZ, R12, R5 ;  /* 0x0000000cff057219 */ /* 0x000fe20000011605 */
[----:B------:R-:W-:Y:S01]  /*0e30*/  IMAD.MOV.U32 R4, RZ, RZ, R20 ;  /* 0x000000ffff047224 */ /* 0x000fe200078e0014 */
[----:B------:R-:W-:Y:S01]  /*0e40*/  LOP3.LUT R10, RZ, R0, RZ, 0x33, !PT ;  /* 0x00000000ff0a7212 */ /* 0x000fe200078e33ff */
[----:B------:R-:W3:Y:S01]  /*0e50*/  LDC R27, c[0x0][0x610] ;  /* 0x00018400ff1b7b82 */ /* 0x000ee20000000800 */
[----:B------:R-:W-:Y:S05]  /*0e60*/  @!P0 BRA `(.L_x_11) ;  /* 0x0000000000288947 */ /* 0x000fea0003800000 */
[----:B------:R-:W4:Y:S02]  /*0e70*/  LDC R9, c[0x0][0x64c] ;  /* 0x00019300ff097b82 */ /* 0x000f240000000800 */
[----:B----4-:R-:W-:-:S05]  /*0e80*/  IADD3 R9, P0, R20, R9, RZ ;  /* 0x0000000914097210 */ /* 0x010fca0007f1e0ff */
        /* <DEDUP_REMOVED lines=8> */
.L_x_11:
[----:B-1----:R-:W-:Y:S01]  /*0f10*/  SHF.R.U64 R4, R4, R14, R5 ;  /* 0x0000000e04047219 */ /* 0x002fe20000001205 */
[----:B0-----:R-:W-:Y:S01]  /*0f20*/  VIADD R6, R15, 0xffffffff ;  /* 0xffffffff0f067836 */ /* 0x001fe20000000000 */
[----:B------:R-:W-:Y:S02]  /*0f30*/  SHF.L.U32 R0, R21, R12, RZ ;  /* 0x0000000c15007219 */ /* 0x000fe400000006ff */
[----:B------:R-:W-:Y:S01]  /*0f40*/  LOP3.LUT R5, R29, R10, RZ, 0xc0, !PT ;  /* 0x0000000a1d057212 */ /* 0x000fe200078ec0ff */
[----:B------:R-:W-:Y:S01]  /*0f50*/  IMAD.MOV R7, RZ, RZ, -R4 ;  /* 0x000000ffff077224 */ /* 0x000fe200078e0a04 */
[----:B------:R-:W-:Y:S02]  /*0f60*/  SEL R3, R3, R28, !P1 ;  /* 0x0000001c03037207 */ /* 0x000fe40004800000 */
[----:B------:R-:W-:Y:S01]  /*0f70*/  LOP3.LUT R6, R13, R6, RZ, 0xc0, !PT ;  /* 0x000000060d067212 */ /* 0x000fe200078ec0ff */
[----:B------:R-:W-:Y:S02]  /*0f80*/  IMAD R4, R0, R4, R5 ;  /* 0x0000000400047224 */ /* 0x000fe400078e0205 */
[----:B--2---:R-:W-:-:S02]  /*0f90*/  IMAD R0, R7, R26, R20 ;  /* 0x0000001a07007224 */ /* 0x004fc400078e0214 */
[----:B---3--:R-:W-:Y:S02]  /*0fa0*/  IMAD R3, R4, R27, R3 ;  /* 0x0000001b04037224 */ /* 0x008fe400078e0203 */
[----:B------:R-:W-:Y:S02]  /*0fb0*/  IMAD.MOV.U32 R5, RZ, RZ, 0x1 ;  /* 0x00000001ff057424 */ /* 0x000fe400078e00ff */
[----:B------:R-:W-:-:S03]  /*0fc0*/  IMAD R4, R0, R15, R6 ;  /* 0x0000000f00047224 */ /* 0x000fc600078e0206 */
[----:B------:R-:W-:Y:S02]  /*0fd0*/  PRMT R0, R5, 0x7610, R0 ;  /* 0x0000761005007816 */ /* 0x000fe40000000000 */
[----:B------:R-:W-:Y:S02]  /*0fe0*/  SEL R46, R4, R3, !P1 ;  /* 0x00000003042e7207 */ /* 0x000fe40004800000 */
[----:B------:R-:W-:-:S07]  /*0ff0*/  SEL R43, R3, R4, !P1 ;  /* 0x00000004032b7207 */ /* 0x000fce0004800000 */
.L_x_9:
[----:B------:R-:W-:-:S08]  /*1000*/  NOP ;  /* 0x0000000000007918 */ /* 0x000fd00000000000 */
[----:B------:R-:W0:Y:S02]  /*1010*/  USETMAXREG.TRY_ALLOC.CTAPOOL UP0, 0xe8 ;  /* 0x000000e8000079c8 */ /* 0x000e240008000600 */
[----:B0-----:R-:W-:-:S13]  /*1020*/  PLOP3.LUT P0, PT, PT, PT, UP0, 0x80, 0x0 ;  /* 0x000000000000781c */ /* 0x001fda0003f0f008 */
[----:B------:R-:W-:Y:S05]  /*1030*/  @!P0 BRA `(.L_x_9) ;  /* 0xfffffffc00f08947 */ /* 0x000fea000383ffff */
[----:B------:R-:W-:Y:S01]  /*1040*/  ULDC.64 UR4, c[0x0][0x598] ;  /* 0x0001660000047ab9 */ /* 0x000fe20000000a00 */
[----:B------:R-:W-:Y:S01]  /*1050*/  ULDC.64 UR36, c[0x0][0x208] ;  /* 0x0000820000247ab9 */ /* 0x000fe20000000a00 */
[----:B------:R-:W-:-:S04]  /*1060*/  ISETP.NE.U32.AND P0, PT, RZ, UR4, PT ;  /* 0x00000004ff007c0c */ /* 0x000fc8000bf05070 */
[----:B------:R-:W-:-:S13]  /*1070*/  ISETP.NE.AND.EX P0, PT, RZ, UR5, PT, P0 ;  /* 0x00000005ff007c0c */ /* 0x000fda000bf05300 */
[----:B------:R-:W-:Y:S05]  /*1080*/  @!P0 BRA `(.L_x_12) ;  /* 0x00000000001c8947 */ /* 0x000fea0003800000 */
[----:B------:R-:W0:Y:S02]  /*1090*/  LDC.64 R4, c[0x0][0x598] ;  /* 0x00016600ff047b82 */ /* 0x000e240000000a00 */
[----:B0-----:R-:W2:Y:S02]  /*10a0*/  LDG.E.64 R4, desc[UR36][R4.64] ;  /* 0x0000002404047981 */ /* 0x001ea4000c1e1b00 */
[----:B--2---:R-:W-:-:S04]  /*10b0*/  ISETP.NE.U32.AND P0, PT, R4, RZ, PT ;  /* 0x000000ff0400720c */ /* 0x004fc80003f05070 */
[----:B------:R-:W-:-:S13]  /*10c0*/  ISETP.NE.AND.EX P0, PT, R5, RZ, PT, P0 ;  /* 0x000000ff0500720c */ /* 0x000fda0003f05300 */
[----:B------:R-:W-:Y:S05]  /*10d0*/  @!P0 BRA `(.L_x_12) ;  /* 0x0000000000088947 */ /* 0x000fea0003800000 */
[----:B------:R0:W5:Y:S01]  /*10e0*/  LD.E R40, desc[UR36][R4.64] ;  /* 0x0000002404287980 */ /* 0x000162000c101900 */
[----:B------:R-:W-:Y:S05]  /*10f0*/  BRA `(.L_x_13) ;  /* 0x0000000000247947 */ /* 0x000fea0003800000 */
.L_x_12:
[----:B------:R-:W-:Y:S02]  /*1100*/  ULDC.64 UR4, c[0x0][0x588] ;  /* 0x0001620000047ab9 */ /* 0x000fe40000000a00 */
[----:B------:R-:W-:-:S04]  /*1110*/  ISETP.NE.U32.AND P0, PT, RZ, UR4, PT ;  /* 0x00000004ff007c0c */ /* 0x000fc8000bf05070 */
[----:B------:R-:W-:-:S13]  /*1120*/  ISETP.NE.AND.EX P0, PT, RZ, UR5, PT, P0 ;  /* 0x00000005ff007c0c */ /* 0x000fda000bf05300 */
[----:B------:R-:W-:Y:S05]  /*1130*/  @!P0 BRA `(.L_x_14) ;  /* 0x00000000000c8947 */ /* 0x000fea0003800000 */
[----:B------:R-:W0:Y:S02]  /*1140*/  LDC.64 R40, c[0x0][0x588] ;  /* 0x00016200ff287b82 */ /* 0x000e240000000a00 */
[----:B0-----:R1:W5:Y:S01]  /*1150*/  LDG.E R40, desc[UR36][R40.64] ;  /* 0x0000002428287981 */ /* 0x001362000c1e1900 */
[----:B------:R-:W-:Y:S05]  /*1160*/  BRA `(.L_x_13) ;  /* 0x0000000000087947 */ /* 0x000fea0003800000 */
.L_x_14:
[----:B------:R-:W-:Y:S02]  /*1170*/  ULDC UR4, c[0x0][0x580] ;  /* 0x0001600000047ab9 */ /* 0x000fe40000000800 */
[----:B------:R-:W-:-:S07]  /*1180*/  IMAD.U32 R40, RZ, RZ, UR4 ;  /* 0x00000004ff287e24 */ /* 0x000fce000f8e00ff */
.L_x_13:
[----:B------:R-:W-:Y:S02]  /*1190*/  ULDC.64 UR4, c[0x0][0x5a0] ;  /* 0x0001680000047ab9 */ /* 0x000fe40000000a00 */
[----:B------:R-:W-:-:S04]  /*11a0*/  ISETP.NE.U32.AND P0, PT, RZ, UR4, PT ;  /* 0x00000004ff007c0c */ /* 0x000fc8000bf05070 */
[----:B------:R-:W-:-:S13]  /*11b0*/  ISETP.NE.AND.EX P0, PT, RZ, UR5, PT, P0 ;  /* 0x00000005ff007c0c */ /* 0x000fda000bf05300 */
[----:B------:R-:W-:Y:S05]  /*11c0*/  @!P0 BRA `(.L_x_15) ;  /* 0x00000000001c8947 */ /* 0x000fea0003800000 */
[----:B0-----:R-:W0:Y:S02]  /*11d0*/  LDC.64 R4, c[0x0][0x5a0] ;  /* 0x00016800ff047b82 */ /* 0x001e240000000a00 */
[----:B0-----:R-:W2:Y:S02]  /*11e0*/  LDG.E.64 R4, desc[UR36][R4.64] ;  /* 0x0000002404047981 */ /* 0x001ea4000c1e1b00 */
[----:B--2---:R-:W-:-:S04]  /*11f0*/  ISETP.NE.U32.AND P0, PT, R4, RZ, PT ;  /* 0x000000ff0400720c */ /* 0x004fc80003f05070 */
[----:B------:R-:W-:-:S13]  /*1200*/  ISETP.NE.AND.EX P0, PT, R5, RZ, PT, P0 ;  /* 0x000000ff0500720c */ /* 0x000fda0003f05300 */
[----:B------:R-:W-:Y:S05]  /*1210*/  @!P0 BRA `(.L_x_15) ;  /* 0x0000000000088947 */ /* 0x000fea0003800000 */
[----:B-1----:R0:W5:Y:S01]  /*1220*/  LD.E R41, desc[UR36][R4.64] ;  /* 0x0000002404297980 */ /* 0x002162000c101900 */
[----:B------:R-:W-:Y:S05]  /*1230*/  BRA `(.L_x_16) ;  /* 0x0000000000247947 */ /* 0x000fea0003800000 */
.L_x_15:
[----:B------:R-:W-:Y:S02]  /*1240*/  ULDC.64 UR4, c[0x0][0x590] ;  /* 0x0001640000047ab9 */ /* 0x000fe40000000a00 */
[----:B------:R-:W-:-:S04]  /*1250*/  ISETP.NE.U32.AND P0, PT, RZ, UR4, PT ;  /* 0x00000004ff007c0c */ /* 0x000fc8000bf05070 */
[----:B------:R-:W-:-:S13]  /*1260*/  ISETP.NE.AND.EX P0, PT, RZ, UR5, PT, P0 ;  /* 0x00000005ff007c0c */ /* 0x000fda000bf05300 */
[----:B------:R-:W-:Y:S05]  /*1270*/  @!P0 BRA `(.L_x_17) ;  /* 0x00000000000c8947 */ /* 0x000fea0003800000 */
[----:B0-----:R-:W1:Y:S02]  /*1280*/  LDC.64 R4, c[0x0][0x590] ;  /* 0x00016400ff047b82 */ /* 0x001e640000000a00 */
[----:B-1----:R1:W5:Y:S01]  /*1290*/  LDG.E R41, desc[UR36][R4.64] ;  /* 0x0000002404297981 */ /* 0x002362000c1e1900 */
[----:B------:R-:W-:Y:S05]  /*12a0*/  BRA `(.L_x_16) ;  /* 0x0000000000087947 */ /* 0x000fea0003800000 */
.L_x_17:
[----:B------:R-:W-:Y:S02]  /*12b0*/  ULDC UR4, c[0x0][0x584] ;  /* 0x0001610000047ab9 */ /* 0x000fe40000000800 */
[----:B-1----:R-:W-:-:S07]  /*12c0*/  IMAD.U32 R41, RZ, RZ, UR4 ;  /* 0x00000004ff297e24 */ /* 0x002fce000f8e00ff */
.L_x_16:
[----:B------:R-:W-:-:S13]  /*12d0*/  LOP3.LUT P0, RZ, R0, 0xff, RZ, 0xc0, !PT ;  /* 0x000000ff00ff7812 */ /* 0x000fda000780c0ff */
[----:B------:R-:W-:Y:S05]  /*12e0*/  @!P0 EXIT ;  /* 0x000000000000894d */ /* 0x000fea0003800000 */
[----:B------:R-:W-:Y:S01]  /*12f0*/  ULDC UR4, c[0x0][0x28c] ;  /* 0x0000a30000047ab9 */ /* 0x000fe20000000800 */
[----:B------:R-:W-:Y:S01]  /*1300*/  LOP3.LUT R52, R19, 0x1, RZ, 0xfc, !PT ;  /* 0x0000000113347812 */ /* 0x000fe200078efcff */
[----:B------:R-:W-:Y:S01]  /*1310*/  UIADD3 UR4, UR4, 0x3f, URZ ;  /* 0x0000003f04047890 */ /* 0x000fe2000fffe03f */
[----:B------:R-:W-:Y:S01]  /*1320*/  UMOV UR38, URZ ;  /* 0x0000003f00267c82 */ /* 0x000fe20008000000 */
[----:B------:R-:W-:Y:S02]  /*1330*/  UMOV UR39, URZ ;  /* 0x0000003f00277c82 */ /* 0x000fe40008000000 */
[----:B------:R-:W-:-:S04]  /*1340*/  USHF.R.S32.HI UR5, URZ, 0x1f, UR4 ;  /* 0x0000001f3f057899 */ /* 0x000fc80008011404 */
[----:B------:R-:W-:-:S04]  /*1350*/  ULEA.HI UR5, UR5, UR4, URZ, 0x6 ;  /* 0x0000000405057291 */ /* 0x000fc8000f8f303f */
[----:B------:R-:W-:-:S12]  /*1360*/  USHF.R.S32.HI UR40, URZ, 0x6, UR5 ;  /* 0x000000063f287899 */ /* 0x000fd80008011405 */
.L_x_73:
[----:B------:R-:W-:Y:S01]  /*1370*/  LOP3.LUT R0, R18, 0x80, RZ, 0xc0, !PT ;  /* 0x0000008012007812 */ /* 0x000fe200078ec0ff */
[----:B------:R-:W2:Y:S01]  /*1380*/  S2UR UR7, SR_CgaCtaId ;  /* 0x00000000000779c3 */ /* 0x000ea20000008800 */
[----:B------:R-:W-:Y:S02]  /*1390*/  UMOV UR6, 0x400 ;  /* 0x0000040000067882 */ /* 0x000fe40000000000 */
[----:B------:R-:W-:-:S06]  /*13a0*/  SHF.R.U32.HI R0, RZ, 0x7, R0 ;  /* 0x00000007ff007819 */ /* 0x000fcc0000011600 */
[----:B---3--:R-:W3:Y:S01]  /*13b0*/  SHFL.IDX PT, R0, R0, RZ, 0x1f ;  /* 0x00001fff00007589 */ /* 0x008ee200000e0000 */
[----:B--2---:R-:W-:Y:S01]  /*13c0*/  ULEA UR6, UR7, UR6, 0x18 ;  /* 0x0000000607067291 */ /* 0x004fe2000f8ec03f */
[----:B---3--:R-:W-:-:S13]  /*13d0*/  R2UR UR4, R0 ;  /* 0x00000000000472ca */ /* 0x008fda00000e0000 */
[----:B------:R-:W-:-:S04]  /*13e0*/  ULEA.HI UR5, UR4, UR4, URZ, 0x1 ;  /* 0x0000000404057291 */ /* 0x000fc8000f8f083f */
[----:B------:R-:W-:-:S04]  /*13f0*/  ULOP3.LUT UR5, UR5, 0xffffe, URZ, 0xc0, !UPT ;  /* 0x000ffffe05057892 */ /* 0x000fc8000f8ec03f */
[----:B------:R-:W-:-:S03]  /*1400*/  UIADD3 UR5, UR4, -UR5, URZ ;  /* 0x8000000504057290 */ /* 0x000fc6000fffe03f */
[----:B------:R-:W-:Y:S01]  /*1410*/  ULDC UR4, c[0x0][0x28c] ;  /* 0x0000a30000047ab9 */ /* 0x000fe20000000800 */
[----:B------:R-:W-:Y:S01]  /*1420*/  ULEA UR5, UR5, UR6, 0xc ;  /* 0x0000000605057291 */ /* 0x000fe2000f8e603f */
[----:B------:R-:W-:-:S03]  /*1430*/  ISETP.LT.AND P0, PT, RZ, UR4, PT ;  /* 0x00000004ff007c0c */ /* 0x000fc6000bf01270 */
[----:B------:R-:W-:-:S04]  /*1440*/  UIADD3 UR5, UR5, 0x180, URZ ;  /* 0x0000018005057890 */ /* 0x000fc8000fffe03f */
[----:B------:R-:W-:-:S04]  /*1450*/  USHF.R.U32.HI UR5, URZ, 0x4, UR5 ;  /* 0x000000043f057899 */ /* 0x000fc80008011605 */
[----:B------:R-:W-:-:S04]  /*1460*/  ULOP3.LUT UR5, UR5, 0x3fff, URZ, 0xc0, !UPT ;  /* 0x00003fff05057892 */ /* 0x000fc8000f8ec03f */
[----:B------:R-:W-:Y:S01]  /*1470*/  ULOP3.LUT UR41, UR5, 0x10000, URZ, 0xfc, !UPT ;  /* 0x0001000005297892 */ /* 0x000fe2000f8efc3f */
[----:B------:R-:W-:Y:S11]  /*1480*/  @P0 BRA `(.L_x_18) ;  /* 0x0000000000400947 */ /* 0x000ff60003800000 */
[----:B------:R-:W-:Y:S01]  /*1490*/  MOV R0, 0x0 ;  /* 0x0000000000007802 */ /* 0x000fe20000000f00 */
[----:B------:R-:W-:Y:S01]  /*14a0*/  ULDC.64 UR4, c[0x4][0x68] ;  /* 0x01001a0000047ab9 */ /* 0x000fe20000000a00 */
[----:B------:R-:W-:Y:S01]  /*14b0*/  ULDC.64 UR6, c[0x4][0x8] ;  /* 0x0100020000067ab9 */ /* 0x000fe20000000a00 */
[----:B01----:R-:W-:Y:S01]  /*14c0*/  IMAD.U32 R4, RZ, RZ, UR4 ;  /* 0x00000004ff047e24 */ /* 0x003fe2000f8e00ff */
[----:B------:R0:W1:Y:S01]  /*14d0*/  LDC.64 R14, c[0x4][R0] ;  /* 0x01000000000e7b82 */ /* 0x0000620000000a00 */
[----:B------:R-:W-:Y:S01]  /*14e0*/  IMAD.U32 R5, RZ, RZ, UR5 ;  /* 0x00000005ff057e24 */ /* 0x000fe2000f8e00ff */
[----:B------:R-:W-:Y:S01]  /*14f0*/  ULDC.64 UR4, c[0x4][0x70] ;  /* 0x01001c0000047ab9 */ /* 0x000fe20000000a00 */
[----:B------:R-:W-:Y:S02]  /*1500*/  IMAD.U32 R10, RZ, RZ, UR6 ;  /* 0x00000006ff0a7e24 */ /* 0x000fe4000f8e00ff */
[----:B------:R-:W-:Y:S02]  /*1510*/  IMAD.U32 R6, RZ, RZ, UR4 ;  /* 0x00000004ff067e24 */ /* 0x000fe4000f8e00ff */
[----:B------:R-:W-:-:S02]  /*1520*/  IMAD.U32 R7, RZ, RZ, UR5 ;  /* 0x00000005ff077e24 */ /* 0x000fc4000f8e00ff */
[----:B------:R-:W-:Y:S02]  /*1530*/  IMAD.U32 R11, RZ, RZ, UR7 ;  /* 0x00000007ff0b7e24 */ /* 0x000fe4000f8e00ff */
[----:B------:R-:W-:Y:S02]  /*1540*/  IMAD.MOV.U32 R8, RZ, RZ, 0x1e1 ;  /* 0x000001e1ff087424 */ /* 0x000fe400078e00ff */
[----:B------:R-:W-:Y:S02]  /*1550*/  IMAD.MOV.U32 R12, RZ, RZ, 0x1 ;  /* 0x00000001ff0c7424 */ /* 0x000fe400078e00ff */
[----:B0-----:R-:W-:-:S07]  /*1560*/  IMAD.MOV.U32 R13, RZ, RZ, RZ ;  /* 0x000000ffff0d7224 */ /* 0x001fce00078e00ff */
[----:B------:R-:W-:-:S07]  /*1570*/  LEPC R20, `(.L_x_18) ;  /* 0x000000001014794e */ /* 0x000fce0000000000 */
[----:B-1---5:R-:W-:Y:S05]  /*1580*/  CALL.ABS.NOINC R14 ;  /* 0x000000000e007343 */ /* 0x022fea0003c00000 */
.L_x_18:
[----:B------:R-:W-:-:S13]  /*1590*/  ISETP.NE.AND P0, PT, R52, 0x3, PT ;  /* 0x000000033400780c */ /* 0x000fda0003f05270 */
[----:B------:R-:W-:Y:S05]  /*15a0*/  @!P0 BRA `(.L_x_19) ;  /* 0x0000000000048947 */ /* 0x000fea0003800000 */
[----:B------:R-:W-:Y:S01]  /*15b0*/  BPT.TRAP 0x1 ;  /* 0x000000040000795c */ /* 0x000fe20000300000 */
.L_x_19:
[----:B------:R-:W2:Y:S01]  /*15c0*/  S2UR UR5, SR_CgaCtaId ;  /* 0x00000000000579c3 */ /* 0x000ea20000008800 */
[----:B------:R-:W-:Y:S01]  /*15d0*/  UMOV UR4, 0x400 ;  /* 0x0000040000047882 */ /* 0x000fe20000000000 */
[----:B------:R-:W-:Y:S02]  /*15e0*/  IMAD.U32 R0, RZ, RZ, UR38 ;  /* 0x00000026ff007e24 */ /* 0x000fe4000f8e00ff */
[----:B------:R-:W-:-:S03]  /*15f0*/  IMAD.U32 R3, RZ, RZ, UR39 ;  /* 0x00000027ff037e24 */ /* 0x000fc6000f8e00ff */
[----:B------:R-:W-:Y:S01]  /*1600*/  SHF.L.U32 R0, R0, 0x1f, RZ ;  /* 0x0000001f00007819 */ /* 0x000fe200000006ff */
[----:B--2---:R-:W-:-:S06]  /*1610*/  ULEA UR4, UR5, UR4, 0x18 ;  /* 0x0000000405047291 */ /* 0x004fcc000f8ec03f */
[----:B------:R-:W-:-:S04]  /*1620*/  IMAD.U32 R6, RZ, RZ, UR4 ;  /* 0x00000004ff067e24 */ /* 0x000fc8000f8e00ff */
[----:B------:R-:W-:-:S04]  /*1630*/  IMAD R3, R3, 0x8, R6 ;  /* 0x0000000803037824 */ /* 0x000fc800078e0206 */
[----:B------:R2:W3:Y:S01]  /*1640*/  SYNCS.PHASECHK.TRANS64.TRYWAIT P1, [R3+URZ], R0 ;  /* 0x00000000030075a7 */ /* 0x0004e2000802017f */
[----:B------:R-:W-:Y:S05]  /*1650*/  @!P0 BRA `(.L_x_20) ;  /* 0x0000000000048947 */ /* 0x000fea0003800000 */
[----:B------:R-:W-:Y:S01]  /*1660*/  BPT.TRAP 0x1 ;  /* 0x000000040000795c */ /* 0x000fe20000300000 */
.L_x_20:
[----:B---3--:R-:W-:Y:S05]  /*1670*/  @P1 BRA `(.L_x_21) ;  /* 0x0000000000081947 */ /* 0x008fea0003800000 */
[----:B------:R-:W3:Y:S02]  /*1680*/  SYNCS.PHASECHK.TRANS64.TRYWAIT P1, [R3+URZ], R0 ;  /* 0x00000000030075a7 */ /* 0x000ee4000802017f */
[----:B---3--:R-:W-:Y:S05]  /*1690*/  @!P1 BRA `(.L_x_22) ;  /* 0x0000003c00389947 */ /* 0x008fea0003800000 */
.L_x_21:
[----:B------:R-:W-:-:S04]  /*16a0*/  UISETP.LT.AND UP0, UPT, UR40, 0x1, UPT ;  /* 0x000000012800788c */ /* 0x000fc8000bf01270 */
[----:B------:R-:W-:-:S06]  /*16b0*/  USEL UR4, UR40, 0x1, UP0 ;  /* 0x0000000128047887 */ /* 0x000fcc0008000000 */
[----:B--23--:R-:W-:Y:S01]  /*16c0*/  IMAD.U32 R0, RZ, RZ, UR4 ;  /* 0x00000004ff007e24 */ /* 0x00cfe2000f8e00ff */
[----:B------:R-:W-:Y:S05]  /*16d0*/  WARPSYNC.ALL ;  /* 0x0000000000007948 */ /* 0x000fea0003800000 */
[----:B------:R-:W-:-:S04]  /*16e0*/  IADD3 R0, -R0, UR40, RZ ;  /* 0x0000002800007c10 */ /* 0x000fc8000fffe1ff */
[----:B------:R-:W-:Y:S02]  /*16f0*/  ISETP.GE.AND P1, PT, R0, 0x1, PT ;  /* 0x000000010000780c */ /* 0x000fe40003f26270 */
[----:B------:R-:W-:Y:S01]  /*1700*/  R2UR UR4, R6 ;  /* 0x00000000060472ca */ /* 0x000fe200000e0000 */
[----:B------:R-:W-:Y:S01]  /*1710*/  ULEA UR6, UR39, UR41, 0xa ;  /* 0x0000002927067291 */ /* 0x000fe2000f8e503f */
[----:B------:R-:W-:Y:S01]  /*1720*/  WARPGROUP.ARRIVE ;  /* 0x00000000000079c5 */ /* 0x000fe20000000000 */
[----:B------:R-:W-:Y:S01]  /*1730*/  UMOV UR9, 0x80000020 ;  /* 0x8000002000097882 */ /* 0x000fe20000000000 */
[----:B------:R-:W-:Y:S01]  /*1740*/  UMOV UR11, 0x80000020 ;  /* 0x80000020000b7882 */ /* 0x000fe20000000000 */
[----:B------:R-:W-:-:S03]  /*1750*/  UIADD3 UR7, UR6, 0x200, URZ ;  /* 0x0000020006077890 */ /* 0x000fc6000fffe03f */
[----:B------:R-:W-:-:S05]  /*1760*/  UMOV UR8, UR6 ;  /* 0x0000000600087c82 */ /* 0x000fca0008000000 */
[----:B------:R-:W-:-:S04]  /*1770*/  UIADD3 UR4, UR4, 0x34180, URZ ;  /* 0x0003418004047890 */ /* 0x000fc8000fffe03f */
[----:B------:R-:W-:-:S04]  /*1780*/  USHF.R.U32.HI UR4, URZ, 0x4, UR4 ;  /* 0x000000043f047899 */ /* 0x000fc80008011604 */
[----:B------:R-:W-:-:S04]  /*1790*/  ULOP3.LUT UR4, UR4, 0x3fff, URZ, 0xc0, !UPT ;  /* 0x00003fff04047892 */ /* 0x000fc8000f8ec03f */
[----:B------:R-:W-:-:S04]  /*17a0*/  ULOP3.LUT UR4, UR4, 0x10000, URZ, 0xfc, !UPT ;  /* 0x0001000004047892 */ /* 0x000fc8000f8efc3f */
[----:B------:R-:W-:-:S07]  /*17b0*/  ULEA UR5, UR39, UR4, 0x6 ;  /* 0x0000000427057291 */ /* 0x000fce000f8e303f */
[----:B------:R-:W-:Y:S02]  /*17c0*/  UMOV UR10, UR5 ;  /* 0x00000005000a7c82 */ /* 0x000fe40008000000 */
[----:B------:R-:W-:Y:S01]  /*17d0*/  IGMMA.64x16x32.S8.S8 R32, gdesc[UR8], RZ, !UPT, gsb0 ;  /* 0x00600000082079f1 */ /* 0x000fe2000c0410ff */
[----:B------:R-:W-:Y:S01]  /*17e0*/  UMOV UR8, UR7 ;  /* 0x0000000700087c82 */ /* 0x000fe20008000000 */
[----:B------:R-:W-:Y:S01]  /*17f0*/  UMOV UR9, 0x80000020 ;  /* 0x8000002000097882 */ /* 0x000fe20000000000 */
[----:B------:R-:W-:Y:S02]  /*1800*/  WARPGROUP.DEPBAR.LE gsb0, 0x0 ;  /* 0x00008000000079c5 */ /* 0x000fe40000010000 */
[----:B------:R-:W-:-:S06]  /*1810*/  WARPGROUP.ARRIVE ;  /* 0x00000000000079c5 */ /* 0x000fcc0000000000 */
[----:B------:R-:W-:Y:S01]  /*1820*/  IGMMA.64x16x32.S8.S8 R24, gdesc[UR8], RZ, !UPT, gsb0 ;  /* 0x00600000081879f1 */ /* 0x000fe2000c0410ff */
[----:B------:R-:W-:Y:S02]  /*1830*/  UIADD3 UR8, UR6, 0x2, URZ ;  /* 0x0000000206087890 */ /* 0x000fe4000fffe03f */
[----:B------:R-:W-:Y:S01]  /*1840*/  UIADD3 UR10, UR5, 0x2, URZ ;  /* 0x00000002050a7890 */ /* 0x000fe2000fffe03f */
[----:B------:R-:W-:Y:S01]  /*1850*/  UMOV UR9, 0x80000020 ;  /* 0x8000002000097882 */ /* 0x000fe20000000000 */
[----:B------:R-:W-:Y:S01]  /*1860*/  UMOV UR11, 0x80000020 ;  /* 0x80000020000b7882 */ /* 0x000fe20000000000 */
[----:B------:R-:W-:Y:S01]  /*1870*/  UIADD3 UR6, UR6, 0x202, URZ ;  /* 0x0000020206067890 */ /* 0x000fe2000fffe03f */
[----:B------:R-:W-:Y:S02]  /*1880*/  WARPGROUP.DEPBAR.LE gsb0, 0x0 ;  /* 0x00008000000079c5 */ /* 0x000fe40000010000 */
[----:B------:R-:W-:-:S06]  /*1890*/  WARPGROUP.ARRIVE ;  /* 0x00000000000079c5 */ /* 0x000fcc0000000000 */
[----:B------:R-:W-:Y:S01]  /*18a0*/  IGMMA.64x16x32.S8.S8 R32, gdesc[UR8], R32, gsb0 ;  /* 0x00600000082079f1 */ /* 0x000fe20008041020 */
[----:B------:R-:W-:Y:S01]  /*18b0*/  UMOV UR8, UR6 ;  /* 0x0000000600087c82 */ /* 0x000fe20008000000 */
[----:B------:R-:W-:Y:S01]  /*18c0*/  UMOV UR9, 0x80000020 ;  /* 0x8000002000097882 */ /* 0x000fe20000000000 */
[----:B------:R-:W-:Y:S02]  /*18d0*/  WARPGROUP.DEPBAR.LE gsb0, 0x0 ;  /* 0x00008000000079c5 */ /* 0x000fe40000010000 */
[----:B------:R-:W-:-:S06]  /*18e0*/  WARPGROUP.ARRIVE ;  /* 0x00000000000079c5 */ /* 0x000fcc0000000000 */
[----:B------:R-:W-:Y:S03]  /*18f0*/  IGMMA.64x16x32.S8.S8 R24, gdesc[UR8], R24, gsb0 ;  /* 0x00600000081879f1 */ /* 0x000fe60008041018 */
[----:B------:R-:W-:Y:S02]  /*1900*/  WARPGROUP.DEPBAR.LE gsb0, 0x0 ;  /* 0x00008000000079c5 */ /* 0x000fe40000010000 */
[----:B------:R-:W-:Y:S05]  /*1910*/  @!P1 BRA `(.L_x_23) ;  /* 0x00000004001c9947 */ /* 0x000fea0003800000 */
[----:B------:R-:W-:Y:S02]  /*1920*/  UIADD3 UR5, UR39, 0x1, URZ ;  /* 0x0000000127057890 */ /* 0x000fe4000fffe03f */
[----:B------:R-:W-:Y:S02]  /*1930*/  IMAD.U32 R3, RZ, RZ, UR39 ;  /* 0x00000027ff037e24 */ /* 0x000fe4000f8e00ff */
[----:B------:R-:W-:-:S04]  /*1940*/  UISETP.NE.AND UP0, UPT, UR5, 0xd, UPT ;  /* 0x0000000d0500788c */ /* 0x000fc8000bf05270 */
[----:B------:R-:W-:Y:S02]  /*1950*/  USEL UR6, URZ, 0x1, UP0 ;  /* 0x000000013f067887 */ /* 0x000fe40008000000 */
[----:B------:R-:W-:Y:S02]  /*1960*/  USEL UR5, UR5, URZ, UP0 ;  /* 0x0000003f05057287 */ /* 0x000fe40008000000 */
[----:B------:R-:W-:-:S06]  /*1970*/  ULOP3.LUT UR6, UR38, UR6, URZ, 0x3c, !UPT ;  /* 0x0000000626067292 */ /* 0x000fcc000f8e3c3f */
[----:B------:R-:W-:-:S07]  /*1980*/  IMAD.U32 R7, RZ, RZ, UR6 ;  /* 0x00000006ff077e24 */ /* 0x000fce000f8e00ff */
.L_x_30:
[----:B------:R-:W-:Y:S05]  /*1990*/  @!P0 BRA `(.L_x_24) ;  /* 0x0000000000048947 */ /* 0x000fea0003800000 */
[----:B------:R-:W-:Y:S01]  /*19a0*/  BPT.TRAP 0x1 ;  /* 0x000000040000795c */ /* 0x000fe20000300000 */
.L_x_24:
[----:B------:R-:W2:Y:S01]  /*19b0*/  S2UR UR7, SR_CgaCtaId ;  /* 0x00000000000779c3 */ /* 0x000ea20000008800 */
[----:B------:R-:W-:Y:S01]  /*19c0*/  UMOV UR6, 0x400 ;  /* 0x0000040000067882 */ /* 0x000fe20000000000 */
[----:B01----:R-:W-:Y:S01]  /*19d0*/  IMAD.U32 R5, RZ, RZ, UR5 ;  /* 0x00000005ff057e24 */ /* 0x003fe2000f8e00ff */
[----:B------:R-:W-:Y:S01]  /*19e0*/  SHF.L.U32 R4, R7, 0x1f, RZ ;  /* 0x0000001f07047819 */ /* 0x000fe200000006ff */
[----:B--2---:R-:W-:-:S06]  /*19f0*/  ULEA UR6, UR7, UR6, 0x18 ;  /* 0x0000000607067291 */ /* 0x004fcc000f8ec03f */
[----:B------:R-:W-:-:S04]  /*1a00*/  IMAD.U32 R6, RZ, RZ, UR6 ;  /* 0x00000006ff067e24 */ /* 0x000fc8000f8e00ff */
[----:B------:R-:W-:-:S04]  /*1a10*/  IMAD R5, R5, 0x8, R6 ;  /* 0x0000000805057824 */ /* 0x000fc800078e0206 */
[----:B------:R0:W1:Y:S01]  /*1a20*/  SYNCS.PHASECHK.TRANS64.TRYWAIT P1, [R5+URZ], R4 ;  /* 0x00000004050075a7 */ /* 0x000062000802017f */
[----:B------:R-:W-:Y:S05]  /*1a30*/  @!P0 BRA `(.L_x_25) ;  /* 0x0000000000048947 */ /* 0x000fea0003800000 */
[----:B------:R-:W-:Y:S01]  /*1a40*/  BPT.TRAP 0x1 ;  /* 0x000000040000795c */ /* 0x000fe20000300000 */
.L_x_25:
[----:B-1----:R-:W-:Y:S05]  /*1a50*/  @P1 BRA `(.L_x_26) ;  /* 0x0000000000081947 */ /* 0x002fea0003800000 */
[----:B------:R-:W1:Y:S02]  /*1a60*/  SYNCS.PHASECHK.TRANS64.TRYWAIT P1, [R5+URZ], R4 ;  /* 0x00000004050075a7 */ /* 0x000e64000802017f */
[----:B-1----:R-:W-:Y:S05]  /*1a70*/  @!P1 BRA `(.L_x_27) ;  /* 0x0000003800549947 */ /* 0x002fea0003800000 */
.L_x_26:
[----:B------:R-:W-:Y:S01]  /*1a80*/  ULEA UR6, UR5, UR4, 0x6 ;  /* 0x0000000405067291 */ /* 0x000fe2000f8e303f */
[----:B------:R-:W-:Y:S01]  /*1a90*/  WARPGROUP.ARRIVE ;  /* 0x00000000000079c5 */ /* 0x000fe20000000000 */
[----:B------:R-:W-:Y:S01]  /*1aa0*/  ULEA UR7, UR5, UR41, 0xa ;  /* 0x0000002905077291 */ /* 0x000fe2000f8e503f */
[----:B------:R-:W-:Y:S01]  /*1ab0*/  UMOV UR11, 0x80000020 ;  /* 0x80000020000b7882 */ /* 0x000fe20000000000 */
[----:B------:R-:W-:Y:S02]  /*1ac0*/  UMOV UR9, 0x80000020 ;  /* 0x8000002000097882 */ /* 0x000fe40000000000 */
[----:B------:R-:W-:Y:S01]  /*1ad0*/  UIADD3 UR12, UR7, 0x200, URZ ;  /* 0x00000200070c7890 */ /* 0x000fe2000fffe03f */
[----:B------:R-:W-:Y:S02]  /*1ae0*/  UMOV UR10, UR6 ;  /* 0x00000006000a7c82 */ /* 0x000fe40008000000 */
[----:B------:R-:W-:Y:S02]  /*1af0*/  UMOV UR8, UR7 ;  /* 0x0000000700087c82 */ /* 0x000fe40008000000 */
[----:B------:R-:W-:Y:S01]  /*1b00*/  IGMMA.64x16x32.S8.S8 R32, gdesc[UR8], R32, gsb0 ;  /* 0x00600000082079f1 */ /* 0x000fe20008041020 */
[----:B------:R-:W-:Y:S01]  /*1b10*/  UMOV UR9, 0x80000020 ;  /* 0x8000002000097882 */ /* 0x000fe20000000000 */
[----:B------:R-:W-:Y:S01]  /*1b20*/  UMOV UR8, UR12 ;  /* 0x0000000c00087c82 */ /* 0x000fe20008000000 */
[----:B------:R-:W-:-:S02]  /*1b30*/  WARPGROUP.DEPBAR.LE gsb0, 0x0 ;  /* 0x00008000000079c5 */ /* 0x000fc40000010000 */
[----:B------:R-:W-:-:S06]  /*1b40*/  WARPGROUP.ARRIVE ;  /* 0x00000000000079c5 */ /* 0x000fcc0000000000 */
[----:B------:R-:W-:Y:S01]  /*1b50*/  IGMMA.64x16x32.S8.S8 R24, gdesc[UR8], R24, gsb0 ;  /* 0x00600000081879f1 */ /* 0x000fe20008041018 */
        /* <DEDUP_REMOVED lines=15> */
[----:B------:R-:W-:Y:S01]  /*1c50*/  BPT.TRAP 0x1 ;  /* 0x000000040000795c */ /* 0x000fe20000300000 */
.L_x_28:
[----:B------:R-:W-:-:S13]  /*1c60*/  ISETP.NE.AND P1, PT, R23, RZ, PT ;  /* 0x000000ff1700720c */ /* 0x000fda0003f25270 */
[----:B01----:R-:W-:-:S04]  /*1c70*/  @P1 IMAD R4, R3, 0x8, R6 ;  /* 0x0000000803041824 */ /* 0x003fc800078e0206 */
[----:B------:R-:W-:-:S05]  /*1c80*/  @P1 VIADD R5, R4, 0x68 ;  /* 0x0000006804051836 */ /* 0x000fca0000000000 */
[----:B------:R-:W-:-:S04]  /*1c90*/  @P1 PRMT R5, R22, 0x654, R5 ;  /* 0x0000065416051816 */ /* 0x000fc80000000005 */
[----:B------:R0:W-:Y:S01]  /*1ca0*/  @P1 SYNCS.ARRIVE.TRANS64.RED.A1T0 RZ, [R5+URZ], RZ ;  /* 0x000000ff05ff19a7 */ /* 0x0001e2000810043f */
[----:B------:R-:W-:-:S13]  /*1cb0*/  ISETP.GT.U32.AND P1, PT, R19, 0x1, PT ;  /* 0x000000011300780c */ /* 0x000fda0003f24070 */
[----:B0-----:R-:W-:Y:S05]  /*1cc0*/  @P1 BRA `(.L_x_29) ;  /* 0x0000000000041947 */ /* 0x001fea0003800000 */
[----:B------:R-:W-:Y:S01]  /*1cd0*/  BPT.TRAP 0x1 ;  /* 0x000000040000795c */ /* 0x000fe20000300000 */
.L_x_29:
[----:B------:R-:W-:Y:S01]  /*1ce0*/  UIADD3 UR5, UR5, 0x1, URZ ;  /* 0x0000000105057890 */ /* 0x000fe2000fffe03f */
[C---:B------:R-:W-:Y:S01]  /*1cf0*/  ISETP.GT.AND P2, PT, R0.reuse, 0x1, PT ;  /* 0x000000010000780c */ /* 0x040fe20003f44270 */
[----:B------:R-:W-:Y:S02]  /*1d00*/  VIADD R3, R3, 0x1 ;  /* 0x0000000103037836 */ /* 0x000fe40000000000 */
[----:B------:R-:W-:Y:S01]  /*1d10*/  UISETP.NE.AND UP0, UPT, UR5, 0xd, UPT ;  /* 0x0000000d0500788c */ /* 0x000fe2000bf05270 */
[----:B------:R-:W-:Y:S02]  /*1d20*/  VIADD R0, R0, 0xffffffff ;  /* 0xffffffff00007836 */ /* 0x000fe40000000000 */
[C---:B------:R-:W-:Y:S01]  /*1d30*/  ISETP.NE.AND P1, PT, R3.reuse, 0xd, PT ;  /* 0x0000000d0300780c */ /* 0x040fe20003f25270 */
[----:B------:R-:W-:Y:S02]  /*1d40*/  USEL UR6, URZ, 0x1, UP0 ;  /* 0x000000013f067887 */ /* 0x000fe40008000000 */
[----:B------:R-:W-:Y:S01]  /*1d50*/  USEL UR5, UR5, URZ, UP0 ;  /* 0x0000003f05057287 */ /* 0x000fe20008000000 */
[----:B------:R-:W-:-:S03]  /*1d60*/  SEL R3, R3, RZ, P1 ;  /* 0x000000ff03037207 */ /* 0x000fc60000800000 */
[----:B------:R-:W-:Y:S01]  /*1d70*/  LOP3.LUT R7, R7, UR6, RZ, 0x3c, !PT ;  /* 0x0000000607077c12 */ /* 0x000fe2000f8e3cff */
[----:B------:R-:W-:Y:S07]  /*1d80*/  @P2 BRA `(.L_x_30) ;  /* 0xfffffffc00002947 */ /* 0x000fee000383ffff */
.L_x_23:
[----:B------:R-:W2:Y:S02]  /*1d90*/  LDC R0, c[0x0][0x28c] ;  /* 0x0000a300ff007b82 */ /* 0x000ea40000000800 */
[----:B--2---:R-:W-:-:S13]  /*1da0*/  ISETP.GE.AND P1, PT, R0, 0x1, PT ;  /* 0x000000010000780c */ /* 0x004fda0003f26270 */
[----:B------:R-:W-:Y:S05]  /*1db0*/  @!P1 BRA `(.L_x_31) ;  /* 0x0000000000509947 */ /* 0x000fea0003800000 */
[----:B------:R-:W-:Y:S05]  /*1dc0*/  @!P0 BRA `(.L_x_32) ;  /* 0x0000000000048947 */ /* 0x000fea0003800000 */
[----:B------:R-:W-:Y:S01]  /*1dd0*/  BPT.TRAP 0x1 ;  /* 0x000000040000795c */ /* 0x000fe20000300000 */
.L_x_32:
[----:B------:R-:W-:Y:S01]  /*1de0*/  ISETP.NE.AND P0, PT, R23, RZ, PT ;  /* 0x000000ff1700720c */ /* 0x000fe20003f05270 */
[----:B------:R-:W-:Y:S01]  /*1df0*/  BSSY B0, `(.L_x_33) ;  /* 0x000000e000007945 */ /* 0x000fe20003800000 */
[----:B------:R-:W-:-:S11]  /*1e00*/  ISETP.GT.U32.AND P1, PT, R19, 0x1, PT ;  /* 0x000000011300780c */ /* 0x000fd60003f24070 */
[----:B------:R-:W-:Y:S05]  /*1e10*/  @!P0 BRA `(.L_x_34) ;  /* 0x00000000002c8947 */ /* 0x000fea0003800000 */
[----:B------:R-:W-:-:S04]  /*1e20*/  UISETP.LT.AND UP0, UPT, UR40, 0x1, UPT ;  /* 0x000000012800788c */ /* 0x000fc8000bf01270 */
[----:B------:R-:W-:-:S04]  /*1e30*/  USEL UR6, UR40, 0x1, UP0 ;  /* 0x0000000128067887 */ /* 0x000fc80008000000 */
[----:B------:R-:W-:-:S04]  /*1e40*/  UIADD3 UR6, UR39, UR40, -UR6 ;  /* 0x0000002827067290 */ /* 0x000fc8000fffe806 */
[----:B------:R-:W-:-:S04]  /*1e50*/  UIMAD.WIDE.U32 UR4, UR6, 0x4ec4ec4f, URZ ;  /* 0x4ec4ec4f060478a5 */ /* 0x000fc8000f8e003f */
[----:B------:R-:W-:-:S04]  /*1e60*/  USHF.R.U32.HI UR4, URZ, 0x2, UR5 ;  /* 0x000000023f047899 */ /* 0x000fc80008011605 */
[----:B------:R-:W-:-:S06]  /*1e70*/  UIMAD UR6, UR4, -0xd, UR6 ;  /* 0xfffffff3040678a4 */ /* 0x000fcc000f8e0206 */
[----:B------:R-:W-:-:S04]  /*1e80*/  IMAD.U32 R3, RZ, RZ, UR6 ;  /* 0x00000006ff037e24 */ /* 0x000fc8000f8e00ff */
[----:B------:R-:W-:-:S04]  /*1e90*/  IMAD R0, R3, 0x8, R6 ;  /* 0x0000000803007824 */ /* 0x000fc800078e0206 */
[----:B------:R-:W-:-:S05]  /*1ea0*/  VIADD R3, R0, 0x68 ;  /* 0x0000006800037836 */ /* 0x000fca0000000000 */
[----:B------:R-:W-:-:S04]  /*1eb0*/  PRMT R3, R22, 0x654, R3 ;  /* 0x0000065416037816 */ /* 0x000fc80000000003 */
[----:B------:R2:W-:Y:S03]  /*1ec0*/  SYNCS.ARRIVE.TRANS64.RED.A1T0 RZ, [R3+URZ], RZ ;  /* 0x000000ff03ff79a7 */ /* 0x0005e6000810043f */
.L_x_34:
[----:B------:R-:W-:Y:S05]  /*1ed0*/  BSYNC B0 ;  /* 0x0000000000007941 */ /* 0x000fea0003800000 */
.L_x_33:
[----:B------:R-:W-:Y:S05]  /*1ee0*/  @P1 BRA `(.L_x_31) ;  /* 0x0000000000041947 */ /* 0x000fea0003800000 */
[----:B------:R-:W-:Y:S01]  /*1ef0*/  BPT.TRAP 0x1 ;  /* 0x000000040000795c */ /* 0x000fe20000300000 */
.L_x_31:
[----:B------:R-:W3:Y:S01]  /*1f00*/  LDC R9, c[0x0][0x288] ;  /* 0x0000a200ff097b82 */ /* 0x000ee20000000800 */
[--C-:B------:R-:W-:Y:S01]  /*1f10*/  SHF.R.U32.HI R0, RZ, 0x2, R18.reuse ;  /* 0x00000002ff007819 */ /* 0x100fe20000011612 */
[----:B------:R-:W-:Y:S01]  /*1f20*/  UIADD3 UR39, UR40, UR39, URZ ;  /* 0x0000002728277290 */ /* 0x000fe2000fffe03f */
[----:B01----:R-:W-:Y:S01]  /*1f30*/  SHF.R.U32.HI R5, RZ, 0x7, R18 ;  /* 0x00000007ff057819 */ /* 0x003fe20000011612 */
[----:B------:R-:W-:Y:S01]  /*1f40*/  ULDC UR7, c[0x0][0x284] ;  /* 0x0000a10000077ab9 */ /* 0x000fe20000000800 */
[----:B------:R-:W-:Y:S01]  /*1f50*/  LOP3.LUT R4, R18, 0x60, RZ, 0xc0, !PT ;  /* 0x0000006012047812 */ /* 0x000fe200078ec0ff */
[----:B------:R-:W-:Y:S01]  /*1f60*/  UISETP.GT.U32.AND UP0, UPT, UR39, 0xc, UPT ;  /* 0x0000000c2700788c */ /* 0x000fe2000bf04070 */
[----:B--2---:R-:W-:Y:S01]  /*1f70*/  LOP3.LUT R3, R0, 0x7, RZ, 0xc0, !PT ;  /* 0x0000000700037812 */ /* 0x004fe200078ec0ff */
[----:B------:R-:W-:Y:S01]  /*1f80*/  UISETP.GE.U32.AND UP1, UPT, UR40, 0xd, UPT ;  /* 0x0000000d2800788c */ /* 0x000fe2000bf26070 */
[----:B------:R-:W-:Y:S01]  /*1f90*/  LOP3.LUT R0, R5, 0x1, RZ, 0xc0, !PT ;  /* 0x0000000105007812 */ /* 0x000fe200078ec0ff */
[----:B------:R-:W-:Y:S01]  /*1fa0*/  UISETP.LT.U32.AND UP0, UPT, UR40, 0xd, UP0 ;  /* 0x0000000d2800788c */ /* 0x000fe20008701070 */
[----:B------:R-:W-:Y:S01]  /*1fb0*/  SHF.R.U32.HI R6, RZ, 0x1, R4 ;  /* 0x00000001ff067819 */ /* 0x000fe20000011604 */
[----:B------:R-:W-:Y:S01]  /*1fc0*/  UIMAD.WIDE.U32 UR4, UR39, 0x4ec4ec4f, URZ ;  /* 0x4ec4ec4f270478a5 */ /* 0x000fe2000f8e003f */
[----:B------:R-:W-:Y:S01]  /*1fd0*/  LOP3.LUT R4, R18, 0x3, RZ, 0xc0, !PT ;  /* 0x0000000312047812 */ /* 0x000fe200078ec0ff */
[----:B------:R-:W-:Y:S01]  /*1fe0*/  IMAD.SHL.U32 R8, R0, 0x40, RZ ;  /* 0x0000004000087824 */ /* 0x000fe200078e00ff */
[----:B------:R-:W-:Y:S01]  /*1ff0*/  IADD3 R5, RZ, -R6, -R3 ;  /* 0x80000006ff057210 */ /* 0x000fe20007ffe803 */
[----:B------:R-:W-:Y:S01]  /*2000*/  USEL UR6, URZ, 0x1, !UP0 ;  /* 0x000000013f067887 */ /* 0x000fe2000c000000 */
[----:B------:R-:W-:Y:S01]  /*2010*/  SHF.R.S32.HI R12, RZ, 0x1f, R47 ;  /* 0x0000001fff0c7819 */ /* 0x000fe2000001142f */
[----:B------:R-:W-:Y:S01]  /*2020*/  ULDC.64 UR8, c[0x0][0x5d0] ;  /* 0x0001740000087ab9 */ /* 0x000fe20000000a00 */
[----:B------:R-:W-:Y:S01]  /*2030*/  LOP3.LUT R3, R8, 0x40, R3, 0xe2, !PT ;  /* 0x0000004008037812 */ /* 0x000fe200078ee203 */
[----:B------:R-:W-:Y:S01]  /*2040*/  IMAD.SHL.U32 R8, R46, 0x10, RZ ;  /* 0x000000102e087824 */ /* 0x000fe200078e00ff */
[----:B------:R-:W-:Y:S01]  /*2050*/  USHF.R.U32.HI UR4, URZ, 0x2, UR5 ;  /* 0x000000023f047899 */ /* 0x000fe20008011605 */
[----:B------:R-:W-:Y:S01]  /*2060*/  IMAD R7, R0, -0x40, R5 ;  /* 0xffffffc000077824 */ /* 0x000fe200078e0205 */
[----:B------:R-:W-:Y:S01]  /*2070*/  ULOP3.LUT UR38, UR38, UR6, URZ, 0x3c, !UPT ;  /* 0x0000000626267292 */ /* 0x000fe2000f8e3c3f */
[----:B------:R-:W-:Y:S01]  /*2080*/  IMAD.SHL.U32 R0, R18, 0x2, RZ ;  /* 0x0000000212007824 */ /* 0x000fe200078e00ff */
[----:B---3--:R-:W-:Y:S01]  /*2090*/  ISETP.GE.AND P0, PT, R8, R9, PT ;  /* 0x000000090800720c */ /* 0x008fe20003f06270 */
[----:B------:R-:W-:Y:S01]  /*20a0*/  IMAD R11, R4, -0x2, R9 ;  /* 0xfffffffe040b7824 */ /* 0x000fe200078e0209 */
[----:B------:R-:W-:Y:S01]  /*20b0*/  UIMAD UR39, UR4, -0xd, UR39 ;  /* 0xfffffff3042778a4 */ /* 0x000fe2000f8e0227 */
[----:B------:R-:W-:Y:S01]  /*20c0*/  IMAD R10, R12, UR8, RZ ;  /* 0x000000080c0a7c24 */ /* 0x000fe2000f8e02ff */
[----:B------:R-:W-:Y:S01]  /*20d0*/  LOP3.LUT R9, R0, 0x6, RZ, 0xc0, !PT ;  /* 0x0000000600097812 */ /* 0x000fe200078ec0ff */
[C---:B------:R-:W-:Y:S01]  /*20e0*/  IMAD.SHL.U32 R0, R43.reuse, 0x100, RZ ;  /* 0x000001002b007824 */ /* 0x040fe200078e00ff */
[----:B------:R-:W-:Y:S01]  /*20f0*/  @UP1 ULOP3.LUT UR38, UR38, 0x1, UR4, 0x78, !UPT ;  /* 0x0000000126261892 */ /* 0x000fe2000f8e7804 */
[----:B------:R-:W-:Y:S01]  /*2100*/  IMAD.WIDE R14, R43, 0x100, RZ ;  /* 0x000001002b0e7825 */ /* 0x000fe200078e02ff */
[----:B------:R-:W-:-:S02]  /*2110*/  LOP3.LUT R4, R8, R9, RZ, 0xfc, !PT ;  /* 0x0000000908047212 */ /* 0x000fc400078efcff */
[C---:B------:R-:W-:Y:S01]  /*2120*/  ISETP.GE.OR P0, PT, R0.reuse, UR7, P0 ;  /* 0x0000000700007c0c */ /* 0x040fe20008706670 */
[----:B------:R-:W-:Y:S01]  /*2130*/  IMAD R13, R47, UR9, R10 ;  /* 0x000000092f0d7c24 */ /* 0x000fe2000f8e020a */
[----:B------:R-:W-:Y:S01]  /*2140*/  SHF.R.S32.HI R5, RZ, 0x1f, R4 ;  /* 0x0000001fff057819 */ /* 0x000fe20000011404 */
[----:B------:R-:W-:Y:S01]  /*2150*/  IMAD.IADD R59, R11, 0x1, -R8 ;  /* 0x000000010b3b7824 */ /* 0x000fe200078e0a08 */
[----:B------:R-:W-:Y:S01]  /*2160*/  IADD3 R58, -R0, UR7, R7 ;  /* 0x00000007003a7c10 */ /* 0x000fe2000fffe107 */
[----:B------:R-:W-:Y:S01]  /*2170*/  IMAD.MOV.U32 R43, RZ, RZ, -0x1 ;  /* 0xffffffffff2b7424 */ /* 0x000fe200078e00ff */
[----:B------:R-:W-:Y:S01]  /*2180*/  LOP3.LUT R53, R14, R3, R6, 0xfe, !PT ;  /* 0x000000030e357212 */ /* 0x000fe200078efe06 */
[----:B------:R-:W-:-:S04]  /*2190*/  IMAD.WIDE.U32 R4, R47, UR8, R4 ;  /* 0x000000082f047c25 */ /* 0x000fc8000f8e0004 */
[----:B------:R-:W-:Y:S02]  /*21a0*/  IMAD.IADD R5, R5, 0x1, R13 ;  /* 0x0000000105057824 */ /* 0x000fe400078e020d */
[----:B------:R-:W-:Y:S05]  /*21b0*/  @P0 BRA `(.L_x_35) ;  /* 0x0000001000000947 */ /* 0x000fea0003800000 */
[----:B------:R-:W0:Y:S01]  /*21c0*/  LDC.64 R10, c[0x0][0x5c8] ;  /* 0x00017200ff0a7b82 */ /* 0x000e220000000a00 */
[----:B------:R-:W-:Y:S01]  /*21d0*/  ULDC.64 UR4, c[0x0][0x5c0] ;  /* 0x0001700000047ab9 */ /* 0x000fe20000000a00 */
[----:B------:R-:W-:Y:S01]  /*21e0*/  BSSY B0, `(.L_x_35) ;  /* 0x00000fd000007945 */ /* 0x000fe20003800000 */
[-C--:B0-----:R-:W-:Y:S02]  /*21f0*/  IMAD R0, R15, R10.reuse, RZ ;  /* 0x0000000a0f007224 */ /* 0x081fe400078e02ff */
[----:B------:R-:W-:-:S04]  /*2200*/  IMAD.WIDE.U32 R4, R53, R10, R4 ;  /* 0x0000000a35047225 */ /* 0x000fc800078e0004 */
[----:B------:R-:W-:Y:S01]  /*2210*/  IMAD R7, R53, R11, R0 ;  /* 0x0000000b35077224 */ /* 0x000fe200078e0200 */
[----:B------:R-:W-:Y:S01]  /*2220*/  IADD3 R20, P0, R4, UR4, RZ ;  /* 0x0000000404147c10 */ /* 0x000fe2000ff1e0ff */
[C---:B------:R-:W-:Y:S02]  /*2230*/  IMAD.SHL.U32 R3, R10.reuse, 0x8, RZ ;  /* 0x000000080a037824 */ /* 0x040fe400078e00ff */
[----:B------:R-:W-:Y:S01]  /*2240*/  IMAD.IADD R7, R5, 0x1, R7 ;  /* 0x0000000105077824 */ /* 0x000fe200078e0207 */
[----:B------:R-:W-:Y:S01]  /*2250*/  SHF.L.U64.HI R5, R10, 0x3, R11 ;  /* 0x000000030a057819 */ /* 0x000fe2000001020b */
[----:B------:R-:W-:Y:S01]  /*2260*/  IMAD R11, R11, 0x78, RZ ;  /* 0x000000780b0b7824 */ /* 0x000fe200078e02ff */
[----:B------:R-:W-:Y:S02]  /*2270*/  IADD3 R44, P1, R3, R20, RZ ;  /* 0x00000014032c7210 */ /* 0x000fe40007f3e0ff */
[----:B------:R-:W-:Y:S02]  /*2280*/  IADD3.X R21, R7, UR5, RZ, P0, !PT ;  /* 0x0000000507157c10 */ /* 0x000fe400087fe4ff */
[----:B-----5:R-:W-:-:S03]  /*2290*/  ISETP.NE.AND P0, PT, R41, RZ, PT ;  /* 0x000000ff2900720c */ /* 0x020fc60003f05270 */
[----:B------:R-:W-:Y:S02]  /*22a0*/  IMAD.X R45, R5, 0x1, R21, P1 ;  /* 0x00000001052d7824 */ /* 0x000fe400008e0615 */
[----:B------:R-:W-:-:S04]  /*22b0*/  IMAD.WIDE.U32 R6, R10, 0x78, R44 ;  /* 0x000000780a067825 */ /* 0x000fc800078e002c */
[----:B------:R-:W-:Y:S01]  /*22c0*/  IMAD.IADD R7, R7, 0x1, R11 ;  /* 0x0000000107077824 */ /* 0x000fe200078e020b */
[----:B------:R-:W-:-:S05]  /*22d0*/  IADD3 R4, P1, R3, R6, RZ ;  /* 0x0000000603047210 */ /* 0x000fca0007f3e0ff */
[----:B------:R-:W-:Y:S01]  /*22e0*/  IMAD.X R5, R5, 0x1, R7, P1 ;  /* 0x0000000105057824 */ /* 0x000fe200008e0607 */
[----:B------:R-:W-:Y:S07]  /*22f0*/  @!P0 BRA `(.L_x_36) ;  /* 0x0000000800dc8947 */ /* 0x000fee0003800000 */
[----:B------:R-:W0:Y:S01]  /*2300*/  LDC.64 R54, c[0x0][0x5b0] ;  /* 0x00016c00ff367b82 */ /* 0x000e220000000a00 */
[----:B------:R-:W-:Y:S01]  /*2310*/  IMAD R8, R46, 0x10, R9 ;  /* 0x000000102e087824 */ /* 0x000fe200078e0209 */
[----:B------:R-:W-:Y:S01]  /*2320*/  ULDC.64 UR4, c[0x0][0x5b8] ;  /* 0x00016e0000047ab9 */ /* 0x000fe20000000a00 */
[----:B------:R-:W-:Y:S01]  /*2330*/  ISETP.GE.AND P0, PT, R58, 0x1, PT ;  /* 0x000000013a00780c */ /* 0x000fe20003f06270 */
[----:B------:R-:W-:Y:S01]  /*2340*/  IMAD R0, R12, UR4, RZ ;  /* 0x000000040c007c24 */ /* 0x000fe2000f8e02ff */
[----:B------:R-:W-:Y:S01]  /*2350*/  BSSY B1, `(.L_x_37) ;  /* 0x0000011000017945 */ /* 0x000fe20003800000 */
[----:B------:R-:W-:Y:S02]  /*2360*/  SHF.R.S32.HI R9, RZ, 0x1f, R8 ;  /* 0x0000001fff097819 */ /* 0x000fe40000011408 */
[----:B------:R-:W1:Y:S01]  /*2370*/  LDC.64 R56, c[0x0][0x5a8] ;  /* 0x00016a00ff387b82 */ /* 0x000e620000000a00 */
[----:B------:R-:W-:Y:S01]  /*2380*/  IMAD R11, R47, UR5, R0 ;  /* 0x000000052f0b7c24 */ /* 0x000fe2000f8e0200 */
[----:B------:R-:W-:Y:S01]  /*2390*/  ISETP.LT.OR P2, PT, R59, 0x1, !P0 ;  /* 0x000000013b00780c */ /* 0x000fe20004741670 */
[----:B------:R-:W-:-:S04]  /*23a0*/  IMAD.WIDE.U32 R46, R47, UR4, R8 ;  /* 0x000000042f2e7c25 */ /* 0x000fc8000f8e0008 */
[----:B------:R-:W-:Y:S02]  /*23b0*/  IMAD.IADD R11, R47, 0x1, R11 ;  /* 0x000000012f0b7824 */ /* 0x000fe400078e020b */
[----:B------:R-:W-:Y:S02]  /*23c0*/  IMAD.MOV.U32 R10, RZ, RZ, R46 ;  /* 0x000000ffff0a7224 */ /* 0x000fe400078e002e */
[-C--:B0-----:R-:W-:Y:S01]  /*23d0*/  IMAD R0, R15, R54.reuse, RZ ;  /* 0x000000360f007224 */ /* 0x081fe200078e02ff */
[----:B------:R-:W-:Y:S01]  /*23e0*/  SHF.L.U64.HI R13, R54, 0x3, R55 ;  /* 0x00000003360d7819 */ /* 0x000fe20000010237 */
[----:B------:R-:W-:-:S04]  /*23f0*/  IMAD.WIDE.U32 R8, R53, R54, R10 ;  /* 0x0000003635087225 */ /* 0x000fc800078e000a */
[----:B------:R-:W-:Y:S01]  /*2400*/  IMAD R3, R53, R55, R0 ;  /* 0x0000003735037224 */ /* 0x000fe200078e0200 */
[----:B-1----:R-:W-:Y:S01]  /*2410*/  IADD3 R48, P1, R8, R56, RZ ;  /* 0x0000003808307210 */ /* 0x002fe20007f3e0ff */
[----:B------:R-:W-:-:S03]  /*2420*/  IMAD.SHL.U32 R12, R54, 0x8, RZ ;  /* 0x00000008360c7824 */ /* 0x000fc600078e00ff */
[----:B------:R-:W-:Y:S01]  /*2430*/  IADD3.X R49, R57, R9, R3, P1, !PT ;  /* 0x0000000939317210 */ /* 0x000fe20000ffe403 */
[----:B------:R-:W-:Y:S08]  /*2440*/  @P2 BRA `(.L_x_38) ;  /* 0x0000000000042947 */ /* 0x000ff00003800000 */
[----:B------:R0:W5:Y:S02]  /*2450*/  LDG.E.U8 R42, desc[UR36][R48.64] ;  /* 0x00000024302a7981 */ /* 0x000164000c1e1100 */
.L_x_38:
[----:B------:R-:W-:Y:S05]  /*2460*/  BSYNC B1 ;  /* 0x0000000000017941 */ /* 0x000fea0003800000 */
.L_x_37:
[----:B-----5:R-:W-:Y:S01]  /*2470*/  LOP3.LUT R0, R42, 0xffff, RZ, 0xc0, !PT ;  /* 0x0000ffff2a007812 */ /* 0x020fe200078ec0ff */
[----:B------:R-:W-:Y:S01]  /*2480*/  IMAD.WIDE.U32 R8, R53, R54, R12 ;  /* 0x0000003635087225 */ /* 0x000fe200078e000c */
[----:B------:R-:W-:Y:S01]  /*2490*/  ISETP.LT.OR P3, PT, R59, 0x2, !P0 ;  /* 0x000000023b00780c */ /* 0x000fe20004761670 */
[----:B------:R-:W-:Y:S01]  /*24a0*/  BSSY B1, `(.L_x_39) ;  /* 0x000000e000017945 */ /* 0x000fe20003800000 */
[----:B------:R-:W-:Y:S01]  /*24b0*/  PRMT R0, R0, 0x8880, RZ ;  /* 0x0000888000007816 */ /* 0x000fe200000000ff */
[----:B------:R-:W-:Y:S01]  /*24c0*/  IMAD.IADD R9, R3, 0x1, R9 ;  /* 0x0000000103097824 */ /* 0x000fe200078e0209 */
[----:B------:R-:W-:Y:S02]  /*24d0*/  IADD3 R50, P4, P5, R46, R56, R8 ;  /* 0x000000382e327210 */ /* 0x000fe40007d9e008 */
[----:B------:R-:W-:Y:S01]  /*24e0*/  ISETP.GE.AND P1, PT, R58, 0x9, PT ;  /* 0x000000093a00780c */ /* 0x000fe20003f26270 */
[----:B------:R-:W-:Y:S01]  /*24f0*/  IMAD R3, R0, R41, RZ ;  /* 0x0000002900037224 */ /* 0x000fe200078e02ff */
[----:B------:R-:W-:-:S02]  /*2500*/  IADD3.X R51, R11, R57, R9, P4, P5 ;  /* 0x000000390b337210 */ /* 0x000fc400027ea409 */
[----:B------:R-:W-:Y:S01]  /*2510*/  ISETP.LT.OR P4, PT, R59, 0x1, !P1 ;  /* 0x000000013b00780c */ /* 0x000fe20004f81670 */
[----:B------:R-:W-:-:S05]  /*2520*/  @!P2 IMAD R9, R32, R40, R3 ;  /* 0x000000282009a224 */ /* 0x000fca00078e0203 */
[----:B------:R1:W-:Y:S01]  /*2530*/  @!P2 STG.E.U8 desc[UR36][R20.64], R9 ;  /* 0x000000091400a986 */ /* 0x0003e2000c101124 */
[----:B------:R-:W-:Y:S06]  /*2540*/  @P3 BRA `(.L_x_40) ;  /* 0x00000000000c3947 */ /* 0x000fec0003800000 */
[----:B------:R-:W2:Y:S02]  /*2550*/  LDG.E.U8 R42, desc[UR36][R48.64+0x1] ;  /* 0x00000124302a7981 */ /* 0x000ea4000c1e1100 */
[----:B--2---:R-:W-:-:S05]  /*2560*/  PRMT R0, R42, 0x8880, RZ ;  /* 0x000088802a007816 */ /* 0x004fca00000000ff */
[----:B------:R-:W-:-:S07]  /*2570*/  IMAD R3, R0, R41, RZ ;  /* 0x0000002900037224 */ /* 0x000fce00078e02ff */
.L_x_40:
[----:B------:R-:W-:Y:S05]  /*2580*/  BSYNC B1 ;  /* 0x0000000000017941 */ /* 0x000fea0003800000 */
.L_x_39:
[----:B------:R-:W-:Y:S01]  /*2590*/  @!P3 IMAD R33, R33, R40, R3 ;  /* 0x000000282121b224 */ /* 0x000fe200078e0203 */
[----:B------:R-:W-:Y:S04]  /*25a0*/  BSSY B1, `(.L_x_41) ;  /* 0x0000006000017945 */ /* 0x000fe80003800000 */
[----:B------:R2:W-:Y:S01]  /*25b0*/  @!P3 STG.E.U8 desc[UR36][R20.64+0x1], R33 ;  /* 0x000001211400b986 */ /* 0x0005e2000c101124 */
[----:B------:R-:W-:Y:S05]  /*25c0*/  @P4 BRA `(.L_x_42) ;  /* 0x00000000000c4947 */ /* 0x000fea0003800000 */
[----:B------:R-:W3:Y:S02]  /*25d0*/  LDG.E.U8 R42, desc[UR36][R50.64] ;  /* 0x00000024322a7981 */ /* 0x000ee4000c1e1100 */
[----:B---3--:R-:W-:-:S05]  /*25e0*/  PRMT R0, R42, 0x8880, RZ ;  /* 0x000088802a007816 */ /* 0x008fca00000000ff */
[----:B------:R-:W-:-:S07]  /*25f0*/  IMAD R3, R0, R41, RZ ;  /* 0x0000002900037224 */ /* 0x000fce00078e02ff */
.L_x_42:
[----:B------:R-:W-:Y:S05]  /*2600*/  BSYNC B1 ;  /* 0x0000000000017941 */ /* 0x000fea0003800000 */
.L_x_41:
[C---:B------:R-:W-:Y:S01]  /*2610*/  ISETP.LT.OR P3, PT, R59.reuse, 0x2, !P1 ;  /* 0x000000023b00780c */ /* 0x040fe20004f61670 */
[----:B-1----:R-:W-:Y:S01]  /*2620*/  @!P4 IMAD R9, R34, R40, R3 ;  /* 0x000000282209c224 */ /* 0x002fe200078e0203 */
[----:B------:R-:W-:Y:S01]  /*2630*/  BSSY B1, `(.L_x_43) ;  /* 0x000000b000017945 */ /* 0x000fe20003800000 */
[----:B------:R-:W-:Y:S02]  /*2640*/  ISETP.LT.OR P5, PT, R59, 0x9, !P1 ;  /* 0x000000093b00780c */ /* 0x000fe40004fa1670 */
[----:B------:R-:W-:Y:S01]  /*2650*/  IADD3 R53, P2, R53, 0x80, RZ ;  /* 0x0000008035357810 */ /* 0x000fe20007f5e0ff */
[----:B------:R1:W-:Y:S01]  /*2660*/  @!P4 STG.E.U8 desc[UR36][R44.64], R9 ;  /* 0x000000092c00c986 */ /* 0x0003e2000c101124 */
[C---:B------:R-:W-:Y:S02]  /*2670*/  ISETP.LT.OR P4, PT, R59.reuse, 0x9, !P0 ;  /* 0x000000093b00780c */ /* 0x040fe40004781670 */
[C---:B------:R-:W-:Y:S02]  /*2680*/  ISETP.LT.OR P0, PT, R59.reuse, 0xa, !P0 ;  /* 0x0000000a3b00780c */ /* 0x040fe40004701670 */
[----:B------:R-:W-:-:S02]  /*2690*/  ISETP.LT.OR P1, PT, R59, 0xa, !P1 ;  /* 0x0000000a3b00780c */ /* 0x000fc40004f21670 */
[----:B------:R-:W-:Y:S11]  /*26a0*/  @P3 BRA `(.L_x_44) ;  /* 0x00000000000c3947 */ /* 0x000ff60003800000 */
[----:B------:R-:W3:Y:S02]  /*26b0*/  LDG.E.U8 R42, desc[UR36][R50.64+0x1] ;  /* 0x00000124322a7981 */ /* 0x000ee4000c1e1100 */
[----:B---3--:R-:W-:-:S05]  /*26c0*/  PRMT R0, R42, 0x8880, RZ ;  /* 0x000088802a007816 */ /* 0x008fca00000000ff */
[----:B------:R-:W-:-:S07]  /*26d0*/  IMAD R3, R0, R41, RZ ;  /* 0x0000002900037224 */ /* 0x000fce00078e02ff */
.L_x_44:
[----:B------:R-:W-:Y:S05]  /*26e0*/  BSYNC B1 ;  /* 0x0000000000017941 */ /* 0x000fea0003800000 */
.L_x_43:
[----:B------:R-:W-:Y:S01]  /*26f0*/  @!P3 IMAD R35, R35, R40, R3 ;  /* 0x000000282323b224 */ /* 0x000fe200078e0203 */
[----:B------:R-:W-:Y:S04]  /*2700*/  BSSY B1, `(.L_x_45) ;  /* 0x0000006000017945 */ /* 0x000fe80003800000 */
[----:B------:R3:W-:Y:S01]  /*2710*/  @!P3 STG.E.U8 desc[UR36][R44.64+0x1], R35 ;  /* 0x000001232c00b986 */ /* 0x0007e2000c101124 */
[----:B------:R-:W-:Y:S05]  /*2720*/  @P4 BRA `(.L_x_46) ;  /* 0x00000000000c4947 */ /* 0x000fea0003800000 */
[----:B------:R-:W4:Y:S02]  /*2730*/  LDG.E.U8 R42, desc[UR36][R48.64+0x8] ;  /* 0x00000824302a7981 */ /* 0x000f24000c1e1100 */
[----:B----4-:R-:W-:-:S05]  /*2740*/  PRMT R0, R42, 0x8880, RZ ;  /* 0x000088802a007816 */ /* 0x010fca00000000ff */
[----:B------:R-:W-:-:S07]  /*2750*/  IMAD R3, R0, R41, RZ ;  /* 0x0000002900037224 */ /* 0x000fce00078e02ff */
.L_x_46:
[----:B------:R-:W-:Y:S05]  /*2760*/  BSYNC B1 ;  /* 0x0000000000017941 */ /* 0x000fea0003800000 */
.L_x_45:
[----:B-1----:R-:W-:Y:S01]  /*2770*/  @!P4 IMAD R9, R36, R40, R3 ;  /* 0x000000282409c224 */ /* 0x002fe200078e0203 */
[----:B------:R-:W-:Y:S01]  /*2780*/  BSSY B1, `(.L_x_47) ;  /* 0x0000007000017945 */ /* 0x000fe20003800000 */
[----:B------:R-:W-:-:S03]  /*2790*/  IMAD.X R15, RZ, RZ, R15, P2 ;  /* 0x000000ffff0f7224 */ /* 0x000fc600010e060f */
[----:B------:R1:W-:Y:S01]  /*27a0*/  @!P4 STG.E.U8 desc[UR36][R20.64+0x8], R9 ;  /* 0x000008091400c986 */ /* 0x0003e2000c101124 */
[----:B------:R-:W-:Y:S05]  /*27b0*/  @P0 BRA `(.L_x_48) ;  /* 0x00000000000c0947 */ /* 0x000fea0003800000 */
[----:B------:R-:W4:Y:S02]  /*27c0*/  LDG.E.U8 R42, desc[UR36][R48.64+0x9] ;  /* 0x00000924302a7981 */ /* 0x000f24000c1e1100 */
[----:B----4-:R-:W-:-:S05]  /*27d0*/  PRMT R0, R42, 0x8880, RZ ;  /* 0x000088802a007816 */ /* 0x010fca00000000ff */
[----:B------:R-:W-:-:S07]  /*27e0*/  IMAD R3, R0, R41, RZ ;  /* 0x0000002900037224 */ /* 0x000fce00078e02ff */
.L_x_48:
[----:B------:R-:W-:Y:S05]  /*27f0*/  BSYNC B1 ;  /* 0x0000000000017941 */ /* 0x000fea0003800000 */
.L_x_47:
[----:B------:R-:W-:Y:S01]  /*2800*/  @!P0 IMAD R37, R37, R40, R3 ;  /* 0x0000002825258224 */ /* 0x000fe200078e0203 */
[----:B------:R-:W-:Y:S01]  /*2810*/  BSSY B1, `(.L_x_49) ;  /* 0x0000007000017945 */ /* 0x000fe20003800000 */
[----:B------:R-:W-:-:S03]  /*2820*/  IMAD R8, R15, R54, RZ ;  /* 0x000000360f087224 */ /* 0x000fc600078e02ff */
[----:B------:R4:W-:Y:S01]  /*2830*/  @!P0 STG.E.U8 desc[UR36][R20.64+0x9], R37 ;  /* 0x0000092514008986 */ /* 0x0009e2000c101124 */
[----:B------:R-:W-:Y:S05]  /*2840*/  @P5 BRA `(.L_x_50) ;  /* 0x00000000000c5947 */ /* 0x000fea0003800000 */
[----:B------:R-:W5:Y:S02]  /*2850*/  LDG.E.U8 R42, desc[UR36][R50.64+0x8] ;  /* 0x00000824322a7981 */ /* 0x000f64000c1e1100 */
[----:B-----5:R-:W-:-:S05]  /*2860*/  PRMT R0, R42, 0x8880, RZ ;  /* 0x000088802a007816 */ /* 0x020fca00000000ff */
[----:B------:R-:W-:-:S07]  /*2870*/  IMAD R3, R0, R41, RZ ;  /* 0x0000002900037224 */ /* 0x000fce00078e02ff */
.L_x_50:
[----:B------:R-:W-:Y:S05]  /*2880*/  BSYNC B1 ;  /* 0x0000000000017941 */ /* 0x000fea0003800000 */
.L_x_49:
[----:B------:R-:W-:Y:S01]  /*2890*/  @!P5 IMAD R15, R38, R40, R3 ;  /* 0x00000028260fd224 */ /* 0x000fe200078e0203 */
[----:B------:R-:W-:Y:S01]  /*28a0*/  BSSY B1, `(.L_x_51) ;  /* 0x0000009000017945 */ /* 0x000fe20003800000 */
[C---:B-12-4-:R-:W-:Y:S02]  /*28b0*/  IMAD R21, R53.reuse, R55, R8 ;  /* 0x0000003735157224 */ /* 0x056fe400078e0208 */
[CC--:B------:R-:W-:Y:S01]  /*28c0*/  IMAD.WIDE.U32 R12, R53.reuse, R54.reuse, R12 ;  /* 0x00000036350c7225 */ /* 0x0c0fe200078e000c */
[----:B------:R1:W-:Y:S03]  /*28d0*/  @!P5 STG.E.U8 desc[UR36][R44.64+0x8], R15 ;  /* 0x0000080f2c00d986 */ /* 0x0003e6000c101124 */
[----:B------:R-:W-:Y:S01]  /*28e0*/  IMAD.WIDE.U32 R8, R53, R54, R10 ;  /* 0x0000003635087225 */ /* 0x000fe200078e000a */
[----:B------:R-:W-:Y:S06]  /*28f0*/  @P1 BRA `(.L_x_52) ;  /* 0x00000000000c1947 */ /* 0x000fec0003800000 */
[----:B------:R-:W2:Y:S02]  /*2900*/  LDG.E.U8 R42, desc[UR36][R50.64+0x9] ;  /* 0x00000924322a7981 */ /* 0x000ea4000c1e1100 */
[----:B--2---:R-:W-:-:S05]  /*2910*/  PRMT R0, R42, 0x8880, RZ ;  /* 0x000088802a007816 */ /* 0x004fca00000000ff */
[----:B------:R-:W-:-:S07]  /*2920*/  IMAD R3, R0, R41, RZ ;  /* 0x0000002900037224 */ /* 0x000fce00078e02ff */
.L_x_52:
[----:B------:R-:W-:Y:S05]  /*2930*/  BSYNC B1 ;  /* 0x0000000000017941 */ /* 0x000fea0003800000 */
.L_x_51:
[----:B------:R-:W-:Y:S01]  /*2940*/  @!P1 IMAD R39, R39, R40, R3 ;  /* 0x0000002827279224 */ /* 0x000fe200078e0203 */
[----:B------:R-:W-:Y:S01]  /*2950*/  ISETP.GE.AND P2, PT, R58, 0x81, PT ;  /* 0x000000813a00780c */ /* 0x000fe20003f46270 */
[----:B------:R-:W-:Y:S01]  /*2960*/  BSSY B1, `(.L_x_53) ;  /* 0x000000c000017945 */ /* 0x000fe20003800000 */
[----:B------:R-:W-:Y:S02]  /*2970*/  IADD3 R8, P5, R8, R56, RZ ;  /* 0x0000003808087210 */ /* 0x000fe40007fbe0ff */
[----:B------:R2:W-:Y:S01]  /*2980*/  @!P1 STG.E.U8 desc[UR36][R44.64+0x9], R39 ;  /* 0x000009272c009986 */ /* 0x0005e2000c101124 */
[----:B------:R-:W-:Y:S02]  /*2990*/  ISETP.LT.OR P1, PT, R59, 0x1, !P2 ;  /* 0x000000013b00780c */ /* 0x000fe40005721670 */
[----:B------:R-:W-:Y:S02]  /*29a0*/  IADD3.X R9, R57, R9, R21, P5, !PT ;  /* 0x0000000939097210 */ /* 0x000fe40002ffe415 */
[----:B------:R-:W-:-:S02]  /*29b0*/  ISETP.GE.AND P0, PT, R58, 0x89, PT ;  /* 0x000000893a00780c */ /* 0x000fc40003f06270 */
[----:B------:R-:W-:Y:S02]  /*29c0*/  IADD3 R46, P4, P3, R46, R56, R12 ;  /* 0x000000382e2e7210 */ /* 0x000fe40007b9e00c */
[----:B------:R-:W-:-:S05]  /*29d0*/  ISETP.LT.OR P5, PT, R59, 0x2, !P2 ;  /* 0x000000023b00780c */ /* 0x000fca00057a1670 */
[----:B--2---:R-:W-:Y:S08]  /*29e0*/  @P1 BRA `(.L_x_54) ;  /* 0x00000000000c1947 */ /* 0x004ff00003800000 */
[----:B------:R-:W2:Y:S02]  /*29f0*/  LDG.E.U8 R42, desc[UR36][R8.64] ;  /* 0x00000024082a7981 */ /* 0x000ea4000c1e1100 */
[----:B--2---:R-:W-:-:S05]  /*2a00*/  PRMT R0, R42, 0x8880, RZ ;  /* 0x000088802a007816 */ /* 0x004fca00000000ff */
[----:B------:R-:W-:-:S07]  /*2a10*/  IMAD R3, R0, R41, RZ ;  /* 0x0000002900037224 */ /* 0x000fce00078e02ff */
.L_x_54:
[----:B------:R-:W-:Y:S05]  /*2a20*/  BSYNC B1 ;  /* 0x0000000000017941 */ /* 0x000fea0003800000 */
.L_x_53:
[----:B-1----:R-:W-:Y:S01]  /*2a30*/  @!P1 IMAD R15, R24, R40, R3 ;  /* 0x00000028180f9224 */ /* 0x002fe200078e0203 */
[----:B------:R-:W-:Y:S01]  /*2a40*/  BSSY B1, `(.L_x_55) ;  /* 0x0000007000017945 */ /* 0x000fe20003800000 */
[----:B------:R-:W-:-:S03]  /*2a50*/  IMAD.IADD R12, R21, 0x1, R13 ;  /* 0x00000001150c7824 */ /* 0x000fc600078e020d */
[----:B------:R1:W-:Y:S01]  /*2a60*/  @!P1 STG.E.U8 desc[UR36][R6.64], R15 ;  /* 0x0000000f06009986 */ /* 0x0003e2000c101124 */
[----:B------:R-:W-:Y:S05]  /*2a70*/  @P5 BRA `(.L_x_56) ;  /* 0x00000000000c5947 */ /* 0x000fea0003800000 */
[----:B------:R-:W2:Y:S02]  /*2a80*/  LDG.E.U8 R42, desc[UR36][R8.64+0x1] ;  /* 0x00000124082a7981 */ /* 0x000ea4000c1e1100 */
[----:B--2---:R-:W-:-:S05]  /*2a90*/  PRMT R0, R42, 0x8880, RZ ;  /* 0x000088802a007816 */ /* 0x004fca00000000ff */
[----:B------:R-:W-:-:S07]  /*2aa0*/  IMAD R3, R0, R41, RZ ;  /* 0x0000002900037224 */ /* 0x000fce00078e02ff */
.L_x_56:
[----:B------:R-:W-:Y:S05]  /*2ab0*/  BSYNC B1 ;  /* 0x0000000000017941 */ /* 0x000fea0003800000 */
.L_x_55:
[----:B------:R-:W-:Y:S01]  /*2ac0*/  ISETP.LT.OR P1, PT, R59, 0x1, !P0 ;  /* 0x000000013b00780c */ /* 0x000fe20004721670 */
[----:B------:R-:W-:Y:S01]  /*2ad0*/  @!P5 IMAD R25, R25, R40, R3 ;  /* 0x000000281919d224 */ /* 0x000fe200078e0203 */
[----:B------:R-:W-:Y:S01]  /*2ae0*/  BSSY B1, `(.L_x_57) ;  /* 0x000000b000017945 */ /* 0x000fe20003800000 */
[----:B------:R-:W-:Y:S02]  /*2af0*/  IADD3.X R47, R11, R57, R12, P4, P3 ;  /* 0x000000390b2f7210 */ /* 0x000fe400027e640c */
[C---:B------:R-:W-:Y:S01]  /*2b00*/  ISETP.LT.OR P3, PT, R59.reuse, 0x9, !P2 ;  /* 0x000000093b00780c */ /* 0x040fe20005761670 */
[----:B------:R2:W-:Y:S01]  /*2b10*/  @!P5 STG.E.U8 desc[UR36][R6.64+0x1], R25 ;  /* 0x000001190600d986 */ /* 0x0005e2000c101124 */
[C---:B------:R-:W-:Y:S02]  /*2b20*/  ISETP.LT.OR P4, PT, R59.reuse, 0x2, !P0 ;  /* 0x000000023b00780c */ /* 0x040fe40004781670 */
[C---:B------:R-:W-:Y:S02]  /*2b30*/  ISETP.LT.OR P2, PT, R59.reuse, 0xa, !P2 ;  /* 0x0000000a3b00780c */ /* 0x040fe40005741670 */
[----:B------:R-:W-:-:S02]  /*2b40*/  ISETP.LT.OR P5, PT, R59, 0x9, !P0 ;  /* 0x000000093b00780c */ /* 0x000fc400047a1670 */
[----:B------:R-:W-:Y:S11]  /*2b50*/  @P1 BRA `(.L_x_58) ;  /* 0x00000000000c1947 */ /* 0x000ff60003800000 */
[----:B------:R-:W4:Y:S02]  /*2b60*/  LDG.E.U8 R42, desc[UR36][R46.64] ;  /* 0x000000242e2a7981 */ /* 0x000f24000c1e1100 */
[----:B----4-:R-:W-:-:S05]  /*2b70*/  PRMT R0, R42, 0x8880, RZ ;  /* 0x000088802a007816 */ /* 0x010fca00000000ff */
[----:B------:R-:W-:-:S07]  /*2b80*/  IMAD R3, R0, R41, RZ ;  /* 0x0000002900037224 */ /* 0x000fce00078e02ff */
.L_x_58:
[----:B------:R-:W-:Y:S05]  /*2b90*/  BSYNC B1 ;  /* 0x0000000000017941 */ /* 0x000fea0003800000 */
.L_x_57:
[----:B------:R-:W-:Y:S01]  /*2ba0*/  @!P1 IMAD R11, R26, R40, R3 ;  /* 0x000000281a0b9224 */ /* 0x000fe200078e0203 */
[----:B------:R-:W-:Y:S04]  /*2bb0*/  BSSY B1, `(.L_x_59) ;  /* 0x0000006000017945 */ /* 0x000fe80003800000 */
[----:B------:R4:W-:Y:S01]  /*2bc0*/  @!P1 STG.E.U8 desc[UR36][R4.64], R11 ;  /* 0x0000000b04009986 */ /* 0x0009e2000c101124 */
[----:B------:R-:W-:Y:S05]  /*2bd0*/  @P4 BRA `(.L_x_60) ;  /* 0x00000000000c4947 */ /* 0x000fea0003800000 */
[----:B------:R-:W5:Y:S02]  /*2be0*/  LDG.E.U8 R42, desc[UR36][R46.64+0x1] ;  /* 0x000001242e2a7981 */ /* 0x000f64000c1e1100 */
[----:B-----5:R-:W-:-:S05]  /*2bf0*/  PRMT R0, R42, 0x8880, RZ ;  /* 0x000088802a007816 */ /* 0x020fca00000000ff */
[----:B------:R-:W-:-:S07]  /*2c00*/  IMAD R3, R0, R41, RZ ;  /* 0x0000002900037224 */ /* 0x000fce00078e02ff */
.L_x_60:
[----:B------:R-:W-:Y:S05]  /*2c10*/  BSYNC B1 ;  /* 0x0000000000017941 */ /* 0x000fea0003800000 */
.L_x_59:
[----:B------:R-:W-:Y:S01]  /*2c20*/  @!P4 IMAD R27, R27, R40, R3 ;  /* 0x000000281b1bc224 */ /* 0x000fe200078e0203 */
[----:B------:R-:W-:Y:S04]  /*2c30*/  BSSY B1, `(.L_x_61) ;  /* 0x0000006000017945 */ /* 0x000fe80003800000 */
[----:B------:R0:W-:Y:S01]  /*2c40*/  @!P4 STG.E.U8 desc[UR36][R4.64+0x1], R27 ;  /* 0x0000011b0400c986 */ /* 0x0001e2000c101124 */
[----:B------:R-:W-:Y:S05]  /*2c50*/  @P3 BRA `(.L_x_62) ;  /* 0x00000000000c3947 */ /* 0x000fea0003800000 */
[----:B------:R-:W5:Y:S02]  /*2c60*/  LDG.E.U8 R42, desc[UR36][R8.64+0x8] ;  /* 0x00000824082a7981 */ /* 0x000f64000c1e1100 */
[----:B-----5:R-:W-:-:S05]  /*2c70*/  PRMT R0, R42, 0x8880, RZ ;  /* 0x000088802a007816 */ /* 0x020fca00000000ff */
[----:B------:R-:W-:-:S07]  /*2c80*/  IMAD R3, R0, R41, RZ ;  /* 0x0000002900037224 */ /* 0x000fce00078e02ff */
.L_x_62:
[----:B------:R-:W-:Y:S05]  /*2c90*/  BSYNC B1 ;  /* 0x0000000000017941 */ /* 0x000fea0003800000 */
.L_x_61:
[----:B----4-:R-:W-:Y:S01]  /*2ca0*/  @!P3 IMAD R11, R28, R40, R3 ;  /* 0x000000281c0bb224 */ /* 0x010fe200078e0203 */
[----:B------:R-:W-:Y:S04]  /*2cb0*/  BSSY B1, `(.L_x_63) ;  /* 0x0000006000017945 */ /* 0x000fe80003800000 */
[----:B------:R4:W-:Y:S01]  /*2cc0*/  @!P3 STG.E.U8 desc[UR36][R6.64+0x8], R11 ;  /* 0x0000080b0600b986 */ /* 0x0009e2000c101124 */
[----:B------:R-:W-:Y:S05]  /*2cd0*/  @P2 BRA `(.L_x_64) ;  /* 0x00000000000c2947 */ /* 0x000fea0003800000 */
[----:B------:R-:W5:Y:S02]  /*2ce0*/  LDG.E.U8 R42, desc[UR36][R8.64+0x9] ;  /* 0x00000924082a7981 */ /* 0x000f64000c1e1100 */
[----:B-----5:R-:W-:-:S05]  /*2cf0*/  PRMT R0, R42, 0x8880, RZ ;  /* 0x000088802a007816 */ /* 0x020fca00000000ff */
[----:B------:R-:W-:-:S07]  /*2d00*/  IMAD R3, R0, R41, RZ ;  /* 0x0000002900037224 */ /* 0x000fce00078e02ff */
.L_x_64:
[----:B------:R-:W-:Y:S05]  /*2d10*/  BSYNC B1 ;  /* 0x0000000000017941 */ /* 0x000fea0003800000 */
.L_x_63:
[----:B------:R-:W-:Y:S01]  /*2d20*/  @!P2 IMAD R29, R29, R40, R3 ;  /* 0x000000281d1da224 */ /* 0x000fe200078e0203 */
[----:B------:R-:W-:Y:S04]  /*2d30*/  BSSY B1, `(.L_x_65) ;  /* 0x0000006000017945 */ /* 0x000fe80003800000 */
[----:B------:R0:W-:Y:S01]  /*2d40*/  @!P2 STG.E.U8 desc[UR36][R6.64+0x9], R29 ;  /* 0x0000091d0600a986 */ /* 0x0001e2000c101124 */
[----:B------:R-:W-:Y:S05]  /*2d50*/  @P5 BRA `(.L_x_66) ;  /* 0x00000000000c5947 */ /* 0x000fea0003800000 */
[----:B------:R-:W5:Y:S02]  /*2d60*/  LDG.E.U8 R42, desc[UR36][R46.64+0x8] ;  /* 0x000008242e2a7981 */ /* 0x000f64000c1e1100 */
[----:B-----5:R-:W-:-:S05]  /*2d70*/  PRMT R0, R42, 0x8880, RZ ;  /* 0x000088802a007816 */ /* 0x020fca00000000ff */
[----:B------:R-:W-:-:S07]  /*2d80*/  IMAD R3, R0, R41, RZ ;  /* 0x0000002900037224 */ /* 0x000fce00078e02ff */
.L_x_66:
[----:B------:R-:W-:Y:S05]  /*2d90*/  BSYNC B1 ;  /* 0x0000000000017941 */ /* 0x000fea0003800000 */
.L_x_65:
[----:B012-4-:R-:W-:Y:S01]  /*2da0*/  @!P5 IMAD R7, R30, R40, R3 ;  /* 0x000000281e07d224 */ /* 0x017fe200078e0203 */
[----:B------:R-:W-:Y:S01]  /*2db0*/  ISETP.LT.OR P0, PT, R59, 0xa, !P0 ;  /* 0x0000000a3b00780c */ /* 0x000fe20004701670 */
[----:B------:R-:W-:Y:S03]  /*2dc0*/  BSSY B1, `(.L_x_67) ;  /* 0x0000006000017945 */ /* 0x000fe60003800000 */
[----:B------:R0:W-:Y:S09]  /*2dd0*/  @!P5 STG.E.U8 desc[UR36][R4.64+0x8], R7 ;  /* 0x000008070400d986 */ /* 0x0001f2000c101124 */
[----:B------:R-:W-:Y:S05]  /*2de0*/  @P0 BRA `(.L_x_68) ;  /* 0x00000000000c0947 */ /* 0x000fea0003800000 */
[----:B------:R-:W2:Y:S02]  /*2df0*/  LDG.E.U8 R42, desc[UR36][R46.64+0x9] ;  /* 0x000009242e2a7981 */ /* 0x000ea4000c1e1100 */
[----:B--2---:R-:W-:-:S05]  /*2e00*/  PRMT R0, R42, 0x8880, RZ ;  /* 0x000088802a007816 */ /* 0x004fca00000000ff */
[----:B------:R-:W-:-:S07]  /*2e10*/  IMAD R3, R0, R41, RZ ;  /* 0x0000002900037224 */ /* 0x000fce00078e02ff */
.L_x_68:
[----:B------:R-:W-:Y:S05]  /*2e20*/  BSYNC B1 ;  /* 0x0000000000017941 */ /* 0x000fea0003800000 */
.L_x_67:
[----:B------:R-:W-:Y:S01]  /*2e30*/  IMAD R3, R31, R40, R3 ;  /* 0x000000281f037224 */ /* 0x000fe200078e0203 */
[----:B------:R-:W-:Y:S06]  /*2e40*/  @P0 BRA `(.L_x_69) ;  /* 0x0000000000d80947 */ /* 0x000fec0003800000 */
[----:B------:R1:W-:Y:S01]  /*2e50*/  STG.E.U8 desc[UR36][R4.64+0x9], R3 ;  /* 0x0000090304007986 */ /* 0x0003e2000c101124 */
[----:B------:R-:W-:Y:S05]  /*2e60*/  BRA `(.L_x_69) ;  /* 0x0000000000d07947 */ /* 0x000fea0003800000 */
.L_x_36:
[C---:B------:R-:W-:Y:S02]  /*2e70*/  ISETP.GE.AND P2, PT, R58.reuse, 0x1, PT ;  /* 0x000000013a00780c */ /* 0x040fe40003f46270 */
[----:B------:R-:W-:Y:S02]  /*2e80*/  ISETP.GE.AND P1, PT, R58, 0x9, PT ;  /* 0x000000093a00780c */ /* 0x000fe40003f26270 */
[C---:B------:R-:W-:Y:S02]  /*2e90*/  ISETP.LT.OR P3, PT, R59.reuse, 0x1, !P2 ;  /* 0x000000013b00780c */ /* 0x040fe40005761670 */
[C---:B------:R-:W-:Y:S02]  /*2ea0*/  ISETP.LT.OR P0, PT, R59.reuse, 0x2, !P2 ;  /* 0x000000023b00780c */ /* 0x040fe40005701670 */
[C---:B------:R-:W-:Y:S02]  /*2eb0*/  ISETP.LT.OR P5, PT, R59.reuse, 0x1, !P1 ;  /* 0x000000013b00780c */ /* 0x040fe40004fa1670 */
[----:B------:R-:W-:-:S02]  /*2ec0*/  ISETP.LT.OR P4, PT, R59, 0x9, !P2 ;  /* 0x000000093b00780c */ /* 0x000fc40005781670 */
[----:B------:R-:W-:-:S05]  /*2ed0*/  ISETP.LT.OR P2, PT, R59, 0xa, !P2 ;  /* 0x0000000a3b00780c */ /* 0x000fca0005741670 */
[-C--:B------:R-:W-:Y:S02]  /*2ee0*/  @!P3 IMAD R3, R32, R40.reuse, RZ ;  /* 0x000000282003b224 */ /* 0x080fe400078e02ff */
[-C--:B------:R-:W-:Y:S02]  /*2ef0*/  @!P0 IMAD R33, R33, R40.reuse, RZ ;  /* 0x0000002821218224 */ /* 0x080fe400078e02ff */
[-C--:B------:R-:W-:Y:S01]  /*2f00*/  @!P5 IMAD R9, R34, R40.reuse, RZ ;  /* 0x000000282209d224 */ /* 0x080fe200078e02ff */
[----:B------:R0:W-:Y:S01]  /*2f10*/  @!P3 STG.E.U8 desc[UR36][R20.64], R3 ;  /* 0x000000031400b986 */ /* 0x0001e2000c101124 */
[----:B------:R-:W-:Y:S01]  /*2f20*/  ISETP.LT.OR P3, PT, R59, 0x2, !P1 ;  /* 0x000000023b00780c */ /* 0x000fe20004f61670 */
[-C--:B------:R-:W-:Y:S02]  /*2f30*/  @!P4 IMAD R11, R36, R40.reuse, RZ ;  /* 0x00000028240bc224 */ /* 0x080fe400078e02ff */
[----:B------:R-:W-:Y:S01]  /*2f40*/  @!P0 STG.E.U8 desc[UR36][R20.64+0x1], R33 ;  /* 0x0000012114008986 */ /* 0x000fe2000c101124 */
[----:B------:R-:W-:Y:S01]  /*2f50*/  ISETP.GE.AND P0, PT, R58, 0x81, PT ;  /* 0x000000813a00780c */ /* 0x000fe20003f06270 */
[----:B------:R-:W-:-:S02]  /*2f60*/  @!P2 IMAD R37, R37, R40, RZ ;  /* 0x000000282525a224 */ /* 0x000fc400078e02ff */
[----:B------:R1:W-:Y:S01]  /*2f70*/  @!P5 STG.E.U8 desc[UR36][R44.64], R9 ;  /* 0x000000092c00d986 */ /* 0x0003e2000c101124 */
[C---:B------:R-:W-:Y:S02]  /*2f80*/  ISETP.LT.OR P5, PT, R59.reuse, 0x9, !P1 ;  /* 0x000000093b00780c */ /* 0x040fe40004fa1670 */
[----:B------:R-:W-:-:S03]  /*2f90*/  ISETP.LT.OR P1, PT, R59, 0xa, !P1 ;  /* 0x0000000a3b00780c */ /* 0x000fc60004f21670 */
[----:B------:R-:W-:-:S05]  /*2fa0*/  @!P3 IMAD R35, R35, R40, RZ ;  /* 0x000000282323b224 */ /* 0x000fca00078e02ff */
[----:B------:R-:W-:Y:S01]  /*2fb0*/  @!P3 STG.E.U8 desc[UR36][R44.64+0x1], R35 ;  /* 0x000001232c00b986 */ /* 0x000fe2000c101124 */
[C---:B------:R-:W-:Y:S02]  /*2fc0*/  ISETP.LT.OR P3, PT, R59.reuse, 0x1, !P0 ;  /* 0x000000013b00780c */ /* 0x040fe40004761670 */
[-C--:B0-----:R-:W-:Y:S01]  /*2fd0*/  @!P5 IMAD R3, R38, R40.reuse, RZ ;  /* 0x000000282603d224 */ /* 0x081fe200078e02ff */
[----:B------:R0:W-:Y:S01]  /*2fe0*/  @!P4 STG.E.U8 desc[UR36][R20.64+0x8], R11 ;  /* 0x0000080b1400c986 */ /* 0x0001e2000c101124 */
[----:B------:R-:W-:Y:S01]  /*2ff0*/  ISETP.LT.OR P4, PT, R59, 0x2, !P0 ;  /* 0x000000023b00780c */ /* 0x000fe20004781670 */
[----:B------:R-:W-:Y:S02]  /*3000*/  @!P1 IMAD R39, R39, R40, RZ ;  /* 0x0000002827279224 */ /* 0x000fe400078e02ff */
[----:B------:R-:W-:Y:S01]  /*3010*/  @!P2 STG.E.U8 desc[UR36][R20.64+0x9], R37 ;  /* 0x000009251400a986 */ /* 0x000fe2000c101124 */
[----:B------:R-:W-:-:S03]  /*3020*/  ISETP.GE.AND P2, PT, R58, 0x89, PT ;  /* 0x000000893a00780c */ /* 0x000fc60003f46270 */
[----:B------:R-:W-:Y:S01]  /*3030*/  @!P5 STG.E.U8 desc[UR36][R44.64+0x8], R3 ;  /* 0x000008032c00d986 */ /* 0x000fe2000c101124 */
[C---:B------:R-:W-:Y:S01]  /*3040*/  ISETP.LT.OR P5, PT, R59.reuse, 0x9, !P2 ;  /* 0x000000093b00780c */ /* 0x040fe200057a1670 */
[-C--:B-1----:R-:W-:Y:S02]  /*3050*/  @!P3 IMAD R9, R24, R40.reuse, RZ ;  /* 0x000000281809b224 */ /* 0x082fe400078e02ff */
[----:B------:R-:W-:Y:S01]  /*3060*/  @!P1 STG.E.U8 desc[UR36][R44.64+0x9], R39 ;  /* 0x000009272c009986 */ /* 0x000fe2000c101124 */
[----:B------:R-:W-:Y:S01]  /*3070*/  ISETP.LT.OR P1, PT, R59, 0x1, !P2 ;  /* 0x000000013b00780c */ /* 0x000fe20005721670 */
[----:B------:R-:W-:Y:S02]  /*3080*/  @!P4 IMAD R25, R25, R40, RZ ;  /* 0x000000281919c224 */ /* 0x000fe400078e02ff */
[----:B------:R1:W-:Y:S01]  /*3090*/  @!P3 STG.E.U8 desc[UR36][R6.64], R9 ;  /* 0x000000090600b986 */ /* 0x0003e2000c101124 */
[C---:B------:R-:W-:Y:S02]  /*30a0*/  ISETP.LT.OR P3, PT, R59.reuse, 0x9, !P0 ;  /* 0x000000093b00780c */ /* 0x040fe40004761670 */
[C---:B------:R-:W-:Y:S01]  /*30b0*/  ISETP.LT.OR P0, PT, R59.reuse, 0xa, !P0 ;  /* 0x0000000a3b00780c */ /* 0x040fe20004701670 */
[----:B------:R2:W-:Y:S01]  /*30c0*/  @!P4 STG.E.U8 desc[UR36][R6.64+0x1], R25 ;  /* 0x000001190600c986 */ /* 0x0005e2000c101124 */
[----:B------:R-:W-:-:S02]  /*30d0*/  ISETP.LT.OR P4, PT, R59, 0x2, !P2 ;  /* 0x000000023b00780c */ /* 0x000fc40005781670 */
[----:B------:R-:W-:-:S03]  /*30e0*/  ISETP.LT.OR P2, PT, R59, 0xa, !P2 ;  /* 0x0000000a3b00780c */ /* 0x000fc60005741670 */
[-C--:B0-----:R-:W-:Y:S02]  /*30f0*/  @!P1 IMAD R11, R26, R40.reuse, RZ ;  /* 0x000000281a0b9224 */ /* 0x081fe400078e02ff */
[-C--:B-1----:R-:W-:Y:S02]  /*3100*/  @!P5 IMAD R9, R30, R40.reuse, RZ ;  /* 0x000000281e09d224 */ /* 0x082fe400078e02ff */
[-C--:B------:R-:W-:Y:S01]  /*3110*/  @!P3 IMAD R3, R28, R40.reuse, RZ ;  /* 0x000000281c03b224 */ /* 0x080fe200078e02ff */
[----:B------:R2:W-:Y:S01]  /*3120*/  @!P1 STG.E.U8 desc[UR36][R4.64], R11 ;  /* 0x0000000b04009986 */ /* 0x0005e2000c101124 */
[-C--:B------:R-:W-:Y:S02]  /*3130*/  @!P0 IMAD R29, R29, R40.reuse, RZ ;  /* 0x000000281d1d8224 */ /* 0x080fe400078e02ff */
[-C--:B------:R-:W-:Y:S02]  /*3140*/  @!P4 IMAD R27, R27, R40.reuse, RZ ;  /* 0x000000281b1bc224 */ /* 0x080fe400078e02ff */
[----:B------:R-:W-:-:S03]  /*3150*/  @!P2 IMAD R31, R31, R40, RZ ;  /* 0x000000281f1fa224 */ /* 0x000fc600078e02ff */
[----:B------:R2:W-:Y:S04]  /*3160*/  @!P4 STG.E.U8 desc[UR36][R4.64+0x1], R27 ;  /* 0x0000011b0400c986 */ /* 0x0005e8000c101124 */
[----:B------:R2:W-:Y:S04]  /*3170*/  @!P3 STG.E.U8 desc[UR36][R6.64+0x8], R3 ;  /* 0x000008030600b986 */ /* 0x0005e8000c101124 */
[----:B------:R2:W-:Y:S04]  /*3180*/  @!P0 STG.E.U8 desc[UR36][R6.64+0x9], R29 ;  /* 0x0000091d06008986 */ /* 0x0005e8000c101124 */
[----:B------:R2:W-:Y:S04]  /*3190*/  @!P5 STG.E.U8 desc[UR36][R4.64+0x8], R9 ;  /* 0x000008090400d986 */ /* 0x0005e8000c101124 */
[----:B------:R2:W-:Y:S02]  /*31a0*/  @!P2 STG.E.U8 desc[UR36][R4.64+0x9], R31 ;  /* 0x0000091f0400a986 */ /* 0x0005e4000c101124 */
.L_x_69:
[----:B------:R-:W-:Y:S05]  /*31b0*/  BSYNC B0 ;  /* 0x0000000000007941 */ /* 0x000fea0003800000 */
.L_x_35:
[----:B------:R-:W-:Y:S01]  /*31c0*/  ULDC UR4, c[0x0][0xc] ;  /* 0x0000030000047ab9 */ /* 0x000fe20000000800 */
[----:B------:R-:W-:Y:S01]  /*31d0*/  ULDC UR5, c[0x0][0x10] ;  /* 0x0000040000057ab9 */ /* 0x000fe20000000800 */
[----:B012---:R-:W0:Y:S01]  /*31e0*/  LDC R5, c[0x0][0x14] ;  /* 0x00000500ff057b82 */ /* 0x007e220000000800 */
[----:B------:R-:W-:Y:S01]  /*31f0*/  UIMAD.WIDE.U32 UR4, UR4, UR5, URZ ;  /* 0x00000005040472a5 */ /* 0x000fe2000f8e003f */
[----:B------:R-:W-:Y:S01]  /*3200*/  IMAD.MOV.U32 R3, RZ, RZ, R17 ;  /* 0x000000ffff037224 */ /* 0x000fe200078e0011 */
[----:B------:R-:W-:Y:S01]  /*3210*/  PRMT R0, RZ, 0x7610, R0 ;  /* 0x00007610ff007816 */ /* 0x000fe20000000000 */
[----:B------:R-:W-:Y:S02]  /*3220*/  IMAD.MOV.U32 R46, RZ, RZ, -0x1 ;  /* 0xffffffffff2e7424 */ /* 0x000fe400078e00ff */
[----:B------:R-:W-:Y:S02]  /*3230*/  IMAD.MOV.U32 R47, RZ, RZ, -0x1 ;  /* 0xffffffffff2f7424 */ /* 0x000fe400078e00ff */
[----:B0-----:R-:W-:-:S04]  /*3240*/  IMAD.WIDE.U32 R2, R5, UR4, R2 ;  /* 0x0000000405027c25 */ /* 0x001fc8000f8e0002 */
[----:B------:R-:W-:Y:S01]  /*3250*/  IMAD R5, R5, UR5, RZ ;  /* 0x0000000505057c24 */ /* 0x000fe2000f8e02ff */
[----:B------:R-:W-:Y:S02]  /*3260*/  ULDC.64 UR4, c[0x0][0x650] ;  /* 0x0001940000047ab9 */ /* 0x000fe40000000a00 */
[----:B------:R-:W-:Y:S01]  /*3270*/  ISETP.GE.U32.AND P0, PT, R2, UR4, PT ;  /* 0x0000000402007c0c */ /* 0x000fe2000bf06070 */
[----:B------:R-:W-:-:S05]  /*3280*/  IMAD.IADD R17, R3, 0x1, R5 ;  /* 0x0000000103117824 */ /* 0x000fca00078e0205 */
[----:B------:R-:W-:-:S13]  /*3290*/  ISETP.GE.U32.AND.EX P0, PT, R17, UR5, PT, P0 ;  /* 0x0000000511007c0c */ /* 0x000fda000bf06100 */
[----:B------:R-:W-:Y:S05]  /*32a0*/  @P0 BRA `(.L_x_70) ;  /* 0x0000000400680947 */ /* 0x000fea0003800000 */
[----:B------:R-:W0:Y:S01]  /*32b0*/  S2R R12, SR_CTAID.X ;  /* 0x00000000000c7919 */ /* 0x000e220000002500 */
[----:B------:R-:W1:Y:S01]  /*32c0*/  LDC.64 R10, c[0x0][0x628] ;  /* 0x00018a00ff0a7b82 */ /* 0x000e620000000a00 */
[----:B------:R-:W-:Y:S01]  /*32d0*/  ULDC UR4, c[0x0][0x150] ;  /* 0x0000540000047ab9 */ /* 0x000fe20000000800 */
[----:B------:R-:W-:Y:S01]  /*32e0*/  IMAD.MOV.U32 R8, RZ, RZ, R2 ;  /* 0x000000ffff087224 */ /* 0x000fe200078e0002 */
[----:B------:R-:W2:Y:S01]  /*32f0*/  S2R R24, SR_CTAID.Y ;  /* 0x0000000000187919 */ /* 0x000ea20000002600 */
[----:B------:R-:W-:-:S04]  /*3300*/  IMAD.MOV.U32 R9, RZ, RZ, R17 ;  /* 0x000000ffff097224 */ /* 0x000fc800078e0011 */
[----:B------:R-:W4:Y:S08]  /*3310*/  LDC R21, c[0x0][0x144] ;  /* 0x00005100ff157b82 */ /* 0x000f300000000800 */
[----:B------:R-:W2:Y:S08]  /*3320*/  LDC R0, c[0x0][0x630] ;  /* 0x00018c00ff007b82 */ /* 0x000eb00000000800 */
[----:B------:R-:W2:Y:S01]  /*3330*/  LDC.64 R14, c[0x0][0x620] ;  /* 0x00018800ff0e7b82 */ /* 0x000ea20000000a00 */
[----:B-1----:R-:W-:-:S04]  /*3340*/  ISETP.NE.U32.AND P0, PT, R10, RZ, PT ;  /* 0x000000ff0a00720c */ /* 0x002fc80003f05070 */
[----:B------:R-:W-:Y:S02]  /*3350*/  ISETP.NE.AND.EX P0, PT, R11, RZ, PT, P0 ;  /* 0x000000ff0b00720c */ /* 0x000fe40003f05300 */
[----:B0-----:R-:W-:-:S05]  /*3360*/  I2FP.F32.U32 R3, R12 ;  /* 0x0000000c00037245 */ /* 0x001fca0000201000 */
[----:B------:R-:W-:-:S04]  /*3370*/  FMUL R3, R3, UR4 ;  /* 0x0000000403037c20 */ /* 0x000fc80008400000 */
[----:B------:R0:W1:Y:S02]  /*3380*/  F2I.U32.TRUNC.NTZ R20, R3 ;  /* 0x0000000300147305 */ /* 0x000064000020f000 */
[----:B----4-:R-:W-:Y:S05]  /*3390*/  @!P0 BRA `(.L_x_71) ;  /* 0x0000000000288947 */ /* 0x010fea0003800000 */
[----:B0-----:R-:W0:Y:S02]  /*33a0*/  LDC R3, c[0x0][0x634] ;  /* 0x00018d00ff037b82 */ /* 0x001e240000000800 */
        /* <DEDUP_REMOVED lines=9> */
.L_x_71:
[-CC-:B--2---:R-:W-:Y:S01]  /*3440*/  SHF.R.U64 R47, R8, R0.reuse, R9.reuse ;  /* 0x00000000082f7219 */ /* 0x184fe20000001209 */
[----:B------:R-:W2:Y:S01]  /*3450*/  LDC.64 R30, c[0x0][0x640] ;  /* 0x00019000ff1e7b82 */ /* 0x000ea20000000a00 */
[----:B------:R-:W-:Y:S01]  /*3460*/  SHF.R.U32.HI R0, RZ, R0, R9 ;  /* 0x00000000ff007219 */ /* 0x000fe20000011609 */
[----:B-1----:R-:W-:Y:S01]  /*3470*/  IMAD.MOV R20, RZ, RZ, -R20 ;  /* 0x000000ffff147224 */ /* 0x002fe200078e0a14 */
[----:B------:R-:W-:Y:S01]  /*3480*/  IADD3 R7, P0, RZ, -R47, RZ ;  /* 0x8000002fff077210 */ /* 0x000fe20007f1e0ff */
[----:B------:R-:W-:Y:S02]  /*3490*/  ULDC UR4, c[0x0][0x154] ;  /* 0x0000550000047ab9 */ /* 0x000fe40000000800 */
[----:B------:R-:W-:Y:S02]  /*34a0*/  IMAD R26, R21, R20, R12 ;  /* 0x00000014151a7224 */ /* 0x000fe400078e020c */
[----:B------:R-:W1:Y:S01]  /*34b0*/  LDC R6, c[0x0][0x618] ;  /* 0x00018600ff067b82 */ /* 0x000e620000000800 */
[----:B0-----:R-:W-:-:S04]  /*34c0*/  IMAD.X R3, RZ, RZ, ~R0, P0 ;  /* 0x000000ffff037224 */ /* 0x001fc800000e0e00 */
[-C--:B------:R-:W-:Y:S02]  /*34d0*/  IMAD R0, R3, R14.reuse, RZ ;  /* 0x0000000e03007224 */ /* 0x080fe400078e02ff */
[----:B------:R-:W-:Y:S01]  /*34e0*/  IMAD.MOV.U32 R3, RZ, RZ, R17 ;  /* 0x000000ffff037224 */ /* 0x000fe200078e0011 */
[----:B------:R-:W0:Y:S01]  /*34f0*/  LDC R8, c[0x0][0x608] ;  /* 0x00018200ff087b82 */ /* 0x000e220000000800 */
[----:B------:R-:W-:-:S04]  /*3500*/  IMAD.WIDE.U32 R4, R7, R14, R2 ;  /* 0x0000000e07047225 */ /* 0x000fc800078e0002 */
[----:B------:R-:W-:-:S03]  /*3510*/  IMAD R3, R7, R15, R0 ;  /* 0x0000000f07037224 */ /* 0x000fc600078e0200 */
[----:B------:R-:W4:Y:S01]  /*3520*/  LDC R28, c[0x0][0x658] ;  /* 0x00019600ff1c7b82 */ /* 0x000f220000000800 */
[----:B------:R-:W-:Y:S01]  /*3530*/  I2FP.F32.U32 R0, R24 ;  /* 0x0000001800007245 */ /* 0x000fe20000201000 */
[----:B------:R-:W-:Y:S01]  /*3540*/  IMAD.MOV.U32 R7, RZ, RZ, 0x1 ;  /* 0x00000001ff077424 */ /* 0x000fe200078e00ff */
[----:B--2---:R-:W-:Y:S01]  /*3550*/  ISETP.NE.U32.AND P0, PT, R30, RZ, PT ;  /* 0x000000ff1e00720c */ /* 0x004fe20003f05070 */
[----:B------:R-:W-:Y:S02]  /*3560*/  IMAD.IADD R3, R5, 0x1, R3 ;  /* 0x0000000105037824 */ /* 0x000fe400078e0203 */
[----:B------:R-:W-:Y:S01]  /*3570*/  FMUL R0, R0, UR4 ;  /* 0x0000000400007c20 */ /* 0x000fe20008400000 */
[----:B------:R-:W-:Y:S01]  /*3580*/  ISETP.NE.AND.EX P0, PT, R31, RZ, PT, P0 ;  /* 0x000000ff1f00720c */ /* 0x000fe20003f05300 */
[----:B------:R-:W2:Y:S01]  /*3590*/  LDC R15, c[0x0][0x148] ;  /* 0x00005200ff0f7b82 */ /* 0x000ea20000000800 */
[-CC-:B-1----:R-:W-:Y:S01]  /*35a0*/  SHF.R.U64 R12, R4, R6.reuse, R3.reuse ;  /* 0x00000006040c7219 */ /* 0x182fe20000001203 */
[----:B------:R1:W1:Y:S01]  /*35b0*/  F2I.U32.TRUNC.NTZ R13, R0 ;  /* 0x00000000000d7305 */ /* 0x000262000020f000 */
[----:B------:R-:W-:Y:S01]  /*35c0*/  SHF.R.U32.HI R3, RZ, R6, R3 ;  /* 0x00000006ff037219 */ /* 0x000fe20000011603 */
[----:B------:R-:W-:-:S04]  /*35d0*/  IMAD.MOV.U32 R5, RZ, RZ, -0x1 ;  /* 0xffffffffff057424 */ /* 0x000fc800078e00ff */
[----:B------:R-:W1:Y:S01]  /*35e0*/  LDC R20, c[0x0][0x600] ;  /* 0x00018000ff147b82 */ /* 0x000e620000000800 */
[-CC-:B0-----:R-:W-:Y:S02]  /*35f0*/  SHF.R.U64 R10, R12, R8.reuse, R3.reuse ;  /* 0x000000080c0a7219 */ /* 0x181fe40000001203 */
[----:B------:R-:W-:-:S05]  /*3600*/  SHF.R.U32.HI R3, RZ, R8, R3 ;  /* 0x00000008ff037219 */ /* 0x000fca0000011603 */
[----:B------:R-:W0:Y:S01]  /*3610*/  LDC R21, c[0x0][0x648] ;  /* 0x00019200ff157b82 */ /* 0x000e220000000800 */
[-C--:B----4-:R-:W-:Y:S02]  /*3620*/  SHF.L.U32 R4, R5, R28.reuse, RZ ;  /* 0x0000001c05047219 */ /* 0x090fe400000006ff */
[-CC-:B------:R-:W-:Y:S02]  /*3630*/  SHF.R.U64 R14, R10, R28.reuse, R3.reuse ;  /* 0x0000001c0a0e7219 */ /* 0x180fe40000001203 */
[----:B------:R-:W-:Y:S02]  /*3640*/  SHF.R.U32.HI R5, RZ, R28, R3 ;  /* 0x0000001cff057219 */ /* 0x000fe40000011603 */
[----:B------:R-:W-:Y:S01]  /*3650*/  LOP3.LUT R43, RZ, R4, RZ, 0x33, !PT ;  /* 0x00000004ff2b7212 */ /* 0x000fe200078e33ff */
[----:B------:R-:W4:Y:S01]  /*3660*/  LDC R25, c[0x0][0x638] ;  /* 0x00018e00ff197b82 */ /* 0x000f220000000800 */
[----:B------:R-:W-:Y:S01]  /*3670*/  SHF.L.U32 R28, R7, R28, RZ ;  /* 0x0000001c071c7219 */ /* 0x000fe200000006ff */
[----:B------:R-:W-:-:S06]  /*3680*/  IMAD.MOV.U32 R4, RZ, RZ, R14 ;  /* 0x000000ffff047224 */ /* 0x000fcc00078e000e */
[----:B------:R-:W0:Y:S01]  /*3690*/  LDC R27, c[0x0][0x610] ;  /* 0x00018400ff1b7b82 */ /* 0x000e220000000800 */
[----:B------:R-:W-:Y:S05]  /*36a0*/  @!P0 BRA `(.L_x_72) ;  /* 0x0000000000288947 */ /* 0x000fea0003800000 */
[----:B------:R-:W3:Y:S02]  /*36b0*/  LDC R3, c[0x0][0x64c] ;  /* 0x00019300ff037b82 */ /* 0x000ee40000000800 */
[----:B---3--:R-:W-:-:S05]  /*36c0*/  IADD3 R3, P0, R14, R3, RZ ;  /* 0x000000030e037210 */ /* 0x008fca0007f1e0ff */
        /* <DEDUP_REMOVED lines=8> */
.L_x_72:
[----:B------:R-:W-:Y:S01]  /*3750*/  ISETP.NE.AND P0, PT, R16, 0x1, PT ;  /* 0x000000011000780c */ /* 0x000fe20003f05270 */
[----:B-1----:R-:W-:Y:S01]  /*3760*/  IMAD.MOV R13, RZ, RZ, -R13 ;  /* 0x000000ffff0d7224 */ /* 0x002fe200078e0a0d */
[----:B0-----:R-:W-:Y:S01]  /*3770*/  SHF.R.U64 R0, R4, R21, R5 ;  /* 0x0000001504007219 */ /* 0x001fe20000001205 */
[----:B------:R-:W-:Y:S01]  /*3780*/  VIADD R5, R20, 0xffffffff ;  /* 0xffffffff14057836 */ /* 0x000fe20000000000 */
[----:B------:R-:W-:-:S03]  /*3790*/  LOP3.LUT R43, R10, R43, RZ, 0xc0, !PT ;  /* 0x0000002b0a2b7212 */ /* 0x000fc600078ec0ff */
[----:B------:R-:W-:Y:S01]  /*37a0*/  IMAD.MOV R3, RZ, RZ, -R0 ;  /* 0x000000ffff037224 */ /* 0x000fe200078e0a00 */
[----:B------:R-:W-:Y:S01]  /*37b0*/  LOP3.LUT R5, R12, R5, RZ, 0xc0, !PT ;  /* 0x000000050c057212 */ /* 0x000fe200078ec0ff */
[----:B------:R-:W-:Y:S02]  /*37c0*/  IMAD R43, R28, R0, R43 ;  /* 0x000000001c2b7224 */ /* 0x000fe400078e022b */
[----:B----4-:R-:W-:Y:S02]  /*37d0*/  IMAD R0, R3, R25, R14 ;  /* 0x0000001903007224 */ /* 0x010fe400078e020e */
[----:B--2---:R-:W-:Y:S02]  /*37e0*/  @P0 IMAD R26, R15, R13, R24 ;  /* 0x0000000d0f1a0224 */ /* 0x004fe400078e0218 */
[----:B------:R-:W-:Y:S02]  /*37f0*/  IMAD R4, R0, R20, R5 ;  /* 0x0000001400047224 */ /* 0x000fe400078e0205 */
[----:B------:R-:W-:-:S02]  /*3800*/  IMAD R43, R43, R27, R26 ;  /* 0x0000001b2b2b7224 */ /* 0x000fc400078e021a */
[----:B------:R-:W-:-:S03]  /*3810*/  IMAD.MOV.U32 R3, RZ, RZ, 0x1 ;  /* 0x00000001ff037424 */ /* 0x000fc600078e00ff */
[----:B------:R-:W-:Y:S02]  /*3820*/  SEL R46, R4, R43, !P0 ;  /* 0x0000002b042e7207 */ /* 0x000fe40004000000 */
[----:B------:R-:W-:Y:S02]  /*3830*/  PRMT R0, R3, 0x7610, R0 ;  /* 0x0000761003007816 */ /* 0x000fe40000000000 */
[----:B------:R-:W-:-:S07]  /*3840*/  SEL R43, R43, R4, !P0 ;  /* 0x000000042b2b7207 */ /* 0x000fce0004000000 */
.L_x_70:
[----:B------:R-:W-:-:S13]  /*3850*/  LOP3.LUT P0, RZ, R0, 0xff, RZ, 0xc0, !PT ;  /* 0x000000ff00ff7812 */ /* 0x000fda000780c0ff */
[----:B------:R-:W-:Y:S05]  /*3860*/  @P0 BRA `(.L_x_73) ;  /* 0xffffffd800c00947 */ /* 0x000fea000383ffff */
[----:B------:R-:W-:Y:S05]  /*3870*/  EXIT ;  /* 0x000000000000794d */ /* 0x000fea0003800000 */
.L_x_8:
[----:B0-----:R-:W-:Y:S01]  /*3880*/  ULDC.64 UR4, c[0x0][0x650] ;  /* 0x0001940000047ab9 */ /* 0x001fe20000000a00 */
        /* <DEDUP_REMOVED lines=25> */
.L_x_75:
[----:B------:R-:W0:Y:S01]  /*3a20*/  LDC.64 R28, c[0x0][0x640] ;  /* 0x00019000ff1c7b82 */ /* 0x000e220000000a00 */
[-CC-:B------:R-:W-:Y:S01]  /*3a30*/  SHF.R.U64 R23, R12, R6.reuse, R13.reuse ;  /* 0x000000060c177219 */ /* 0x180fe2000000120d */
[----:B------:R-:W-:Y:S01]  /*3a40*/  IMAD.MOV.U32 R8, RZ, RZ, R2 ;  /* 0x000000ffff087224 */ /* 0x000fe200078e0002 */
[----:B------:R-:W-:Y:S01]  /*3a50*/  SHF.R.U32.HI R6, RZ, R6, R13 ;  /* 0x00000006ff067219 */ /* 0x000fe2000001160d */
[----:B------:R-:W-:Y:S01]  /*3a60*/  IMAD.MOV.U32 R30, RZ, RZ, 0x1 ;  /* 0x00000001ff1e7424 */ /* 0x000fe200078e00ff */
[----:B------:R-:W-:-:S03]  /*3a70*/  IADD3 R11, P0, RZ, -R23, RZ ;  /* 0x80000017ff0b7210 */ /* 0x000fc60007f1e0ff */
        /* <DEDUP_REMOVED lines=10> */
[----:B------:R-:W-:Y:S02]  /*3b20*/  ISETP.NE.AND.EX P0, PT, R29, RZ, PT, P0 ;  /* 0x000000ff1d00720c */ /* 0x000fe40003f05300 */
[----:B------:R-:W0:Y:S02]  /*3b30*/  LDC R22, c[0x0][0x600] ;  /* 0x00018000ff167b82 */ /* 0x000e240000000800 */
[-CC-:B-1----:R-:W-:Y:S01]  /*3b40*/  SHF.R.U64 R14, R8, R10.reuse, R9.reuse ;  /* 0x0000000a080e7219 */ /* 0x182fe20000001209 */
[----:B------:R-:W-:Y:S01]  /*3b50*/  IMAD.MOV.U32 R8, RZ, RZ, -0x1 ;  /* 0xffffffffff087424 */ /* 0x000fe200078e00ff */
[----:B------:R-:W-:-:S04]  /*3b60*/  SHF.R.U32.HI R9, RZ, R10, R9 ;  /* 0x0000000aff097219 */ /* 0x000fc80000011609 */
[----:B------:R-:W1:Y:S01]  /*3b70*/  LDC R24, c[0x0][0x648] ;  /* 0x00019200ff187b82 */ /* 0x000e620000000800 */
[-CC-:B--2---:R-:W-:Y:S02]  /*3b80*/  SHF.R.U64 R21, R14, R12.reuse, R9.reuse ;  /* 0x0000000c0e157219 */ /* 0x184fe40000001209 */
[----:B------:R-:W-:-:S05]  /*3b90*/  SHF.R.U32.HI R6, RZ, R12, R9 ;  /* 0x0000000cff067219 */ /* 0x000fca0000011609 */
[----:B------:R-:W2:Y:S01]  /*3ba0*/  LDC R26, c[0x0][0x638] ;  /* 0x00018e00ff1a7b82 */ /* 0x000ea20000000800 */
[-C--:B---3--:R-:W-:Y:S02]  /*3bb0*/  SHF.L.U32 R8, R8, R27.reuse, RZ ;  /* 0x0000001b08087219 */ /* 0x088fe400000006ff */
[-CC-:B------:R-:W-:Y:S02]  /*3bc0*/  SHF.R.U64 R25, R21, R27.reuse, R6.reuse ;  /* 0x0000001b15197219 */ /* 0x180fe40000001206 */
[----:B------:R-:W-:Y:S02]  /*3bd0*/  LOP3.LUT R32, RZ, R8, RZ, 0x33, !PT ;  /* 0x00000008ff207212 */ /* 0x000fe400078e33ff */
[----:B------:R-:W-:Y:S01]  /*3be0*/  SHF.R.U32.HI R9, RZ, R27, R6 ;  /* 0x0000001bff097219 */ /* 0x000fe20000011606 */
[----:B------:R-:W3:Y:S01]  /*3bf0*/  LDC R31, c[0x0][0x610] ;  /* 0x00018400ff1f7b82 */ /* 0x000ee20000000800 */
[----:B------:R-:W-:Y:S01]  /*3c00*/  IMAD.MOV.U32 R8, RZ, RZ, R25 ;  /* 0x000000ffff087224 */ /* 0x000fe200078e0019 */
[----:B------:R-:W-:Y:S06]  /*3c10*/  @!P0 BRA `(.L_x_76) ;  /* 0x0000000000288947 */ /* 0x000fec0003800000 */
        /* <DEDUP_REMOVED lines=10> */
.L_x_76:
[----:B------:R-:W-:Y:S02]  /*3cc0*/  ISETP.NE.AND P0, PT, R16, 0x1, PT ;  /* 0x000000011000780c */ /* 0x000fe40003f05270 */
[----:B-1----:R-:W-:Y:S01]  /*3cd0*/  SHF.R.U64 R6, R8, R24, R9 ;  /* 0x0000001808067219 */ /* 0x002fe20000001209 */
[----:B0-----:R-:W-:Y:S01]  /*3ce0*/  VIADD R9, R22, 0xffffffff ;  /* 0xffffffff16097836 */ /* 0x001fe20000000000 */
[----:B------:R-:W-:Y:S02]  /*3cf0*/  SHF.L.U32 R30, R30, R27, RZ ;  /* 0x0000001b1e1e7219 */ /* 0x000fe400000006ff */
[----:B------:R-:W-:Y:S01]  /*3d00*/  LOP3.LUT R5, R21, R32, RZ, 0xc0, !PT ;  /* 0x0000002015057212 */ /* 0x000fe200078ec0ff */
[----:B------:R-:W-:-:S04]  /*3d10*/  IMAD.MOV R8, RZ, RZ, -R6 ;  /* 0x000000ffff087224 */ /* 0x000fc800078e0a06 */
[----:B------:R-:W-:Y:S01]  /*3d20*/  IMAD R6, R30, R6, R5 ;  /* 0x000000061e067224 */ /* 0x000fe200078e0205 */
[----:B------:R-:W-:Y:S01]  /*3d30*/  LOP3.LUT R5, R14, R9, RZ, 0xc0, !PT ;  /* 0x000000090e057212 */ /* 0x000fe200078ec0ff */
[----:B------:R-:W-:Y:S02]  /*3d40*/  @P0 IMAD R3, R7, R20, R4 ;  /* 0x0000001407030224 */ /* 0x000fe400078e0204 */
[----:B--2---:R-:W-:Y:S02]  /*3d50*/  IMAD R4, R8, R26, R25 ;  /* 0x0000001a08047224 */ /* 0x004fe400078e0219 */
[----:B---3--:R-:W-:Y:S02]  /*3d60*/  IMAD R3, R6, R31, R3 ;  /* 0x0000001f06037224 */ /* 0x008fe400078e0203 */
[----:B------:R-:W-:Y:S02]  /*3d70*/  IMAD R4, R4, R22, R5 ;  /* 0x0000001604047224 */ /* 0x000fe400078e0205 */
[----:B------:R-:W-:-:S02]  /*3d80*/  IMAD.MOV.U32 R8, RZ, RZ, 0x1 ;  /* 0x00000001ff087424 */ /* 0x000fc400078e00ff */
[----:B------:R-:W-:Y:S01]  /*3d90*/  IMAD.MOV.U32 R6, RZ, RZ, R23 ;  /* 0x000000ffff067224 */ /* 0x000fe200078e0017 */
[----:B------:R-:W-:Y:S02]  /*3da0*/  SEL R21, R4, R3, !P0 ;  /* 0x0000000304157207 */ /* 0x000fe40004000000 */
[----:B------:R-:W-:-:S07]  /*3db0*/  SEL R22, R3, R4, !P0 ;  /* 0x0000000403167207 */ /* 0x000fce0004000000 */
.L_x_74:
[----:B------:R-:W-:-:S08]  /*3dc0*/  NOP ;  /* 0x0000000000007918 */ /* 0x000fd00000000000 */
[----:B------:R-:W0:-:S00]  /*3dd0*/  USETMAXREG.DEALLOC.CTAPOOL 0x28 ;  /* 0x00000028000079c8 */ /* 0x000e0000080e0500 */
[----:B0-----:R-:W-:-:S13]  /*3de0*/  ISETP.NE.AND P0, PT, R0, RZ, PT ;  /* 0x000000ff0000720c */ /* 0x001fda0003f05270 */
[----:B------:R-:W-:Y:S05]  /*3df0*/  @P0 EXIT ;  /* 0x000000000000094d */ /* 0x000fea0003800000 */
[----:B------:R-:W-:Y:S01]  /*3e00*/  LOP3.LUT P0, RZ, R8, 0xff, RZ, 0xc0, !PT ;  /* 0x000000ff08ff7812 */ /* 0x000fe2000780c0ff */
[----:B------:R-:W-:Y:S02]  /*3e10*/  IMAD.MOV.U32 R0, RZ, RZ, 0x1 ;  /* 0x00000001ff007424 */ /* 0x000fe400078e00ff */
[----:B------:R-:W-:-:S10]  /*3e20*/  IMAD.MOV.U32 R8, RZ, RZ, RZ ;  /* 0x000000ffff087224 */ /* 0x000fd400078e00ff */
[----:B------:R-:W-:Y:S05]  /*3e30*/  @!P0 BRA `(.L_x_77) ;  /* 0x0000000c004c8947 */ /* 0x000fea0003800000 */
[----:B------:R-:W0:Y:S01]  /*3e40*/  LDC R0, c[0x0][0x28c] ;  /* 0x0000a300ff007b82 */ /* 0x000e220000000800 */
[----:B------:R-:W1:Y:S01]  /*3e50*/  S2R R12, SR_CgaCtaId ;  /* 0x00000000000c7919 */ /* 0x000e620000008800 */
[----:B------:R-:W-:Y:S01]  /*3e60*/  ULDC UR5, c[0x0][0x658] ;  /* 0x0001960000057ab9 */ /* 0x000fe20000000800 */
[----:B------:R-:W-:Y:S01]  /*3e70*/  UMOV UR7, 0xffffffff ;  /* 0xffffffff00077882 */ /* 0x000fe20000000000 */
[----:B------:R-:W-:Y:S01]  /*3e80*/  ULDC UR6, c[0x0][0xc] ;  /* 0x0000030000067ab9 */ /* 0x000fe20000000800 */
[----:B------:R-:W-:Y:S01]  /*3e90*/  USHF.L.U32 UR8, UR7, UR5, URZ ;  /* 0x0000000507087299 */ /* 0x000fe2000800063f */
[----:B------:R-:W-:Y:S01]  /*3ea0*/  BSSY B0, `(.L_x_77) ;  /* 0x00000cc000007945 */ /* 0x000fe20003800000 */
[----:B------:R-:W-:Y:S01]  /*3eb0*/  UMOV UR9, 0x1 ;  /* 0x0000000100097882 */ /* 0x000fe20000000000 */
[----:B------:R-:W-:Y:S01]  /*3ec0*/  ULDC UR7, c[0x0][0x10] ;  /* 0x0000040000077ab9 */ /* 0x000fe20000000800 */
[----:B------:R-:W-:Y:S01]  /*3ed0*/  USHF.L.U32 UR18, UR9, UR5, URZ ;  /* 0x0000000509127299 */ /* 0x000fe2000800063f */
[----:B------:R-:W-:Y:S01]  /*3ee0*/  IMAD.MOV.U32 R10, RZ, RZ, 0x1 ;  /* 0x00000001ff0a7424 */ /* 0x000fe200078e00ff */
[----:B------:R-:W-:Y:S01]  /*3ef0*/  UIMAD.WIDE.U32 UR6, UR6, UR7, URZ ;  /* 0x00000007060672a5 */ /* 0x000fe2000f8e003f */
[----:B------:R-:W-:Y:S01]  /*3f00*/  LOP3.LUT R9, R19, 0x2, RZ, 0xfc, !PT ;  /* 0x0000000213097812 */ /* 0x000fe200078efcff */
[----:B------:R-:W-:Y:S01]  /*3f10*/  ULDC UR5, c[0x0][0x14] ;  /* 0x0000050000057ab9 */ /* 0x000fe20000000800 */
[----:B------:R-:W-:Y:S01]  /*3f20*/  IMAD.MOV.U32 R8, RZ, RZ, RZ ;  /* 0x000000ffff087224 */ /* 0x000fe200078e00ff */
[----:B------:R-:W-:-:S02]  /*3f30*/  UIMAD.WIDE.U32 UR22, UR6, UR5, URZ ;  /* 0x00000005061672a5 */ /* 0x000fc4000f8e003f */
[----:B------:R-:W-:Y:S01]  /*3f40*/  UIMAD UR13, UR7, UR5, URZ ;  /* 0x00000005070d72a4 */ /* 0x000fe2000f8e023f */
[----:B------:R-:W-:Y:S01]  /*3f50*/  ULDC UR4, c[0x0][0x600] ;  /* 0x0001800000047ab9 */ /* 0x000fe20000000800 */
[----:B------:R-:W-:Y:S02]  /*3f60*/  ULOP3.LUT UR17, URZ, UR8, URZ, 0x33, !UPT ;  /* 0x000000083f117292 */ /* 0x000fe4000f8e333f */
[----:B------:R-:W-:Y:S01]  /*3f70*/  UIADD3 UR4, UR4, -0x1, URZ ;  /* 0xffffffff04047890 */ /* 0x000fe2000fffe03f */
[----:B0-----:R-:W-:Y:S01]  /*3f80*/  VIADD R0, R0, 0x3f ;  /* 0x0000003f00007836 */ /* 0x001fe20000000000 */
[----:B------:R-:W-:Y:S01]  /*3f90*/  UIADD3 UR13, UR23, UR13, URZ ;  /* 0x0000000d170d7290 */ /* 0x000fe2000fffe03f */
[----:B------:R-:W-:-:S03]  /*3fa0*/  ULDC.64 UR24, c[0x0][0x198] ;  /* 0x0000660000187ab9 */ /* 0x000fc60000000a00 */
[----:B------:R-:W-:-:S04]  /*3fb0*/  SHF.R.S32.HI R3, RZ, 0x1f, R0 ;  /* 0x0000001fff037819 */ /* 0x000fc80000011400 */
[----:B------:R-:W-:Y:S01]  /*3fc0*/  LEA.HI R11, R3, R0, RZ, 0x6 ;  /* 0x00000000030b7211 */ /* 0x000fe200078f30ff */
[C---:B-1----:R-:W-:Y:S02]  /*3fd0*/  IMAD.SHL.U32 R3, R12.reuse, 0x200, RZ ;  /* 0x000002000c037824 */ /* 0x042fe400078e00ff */
[----:B------:R-:W-:Y:S01]  /*3fe0*/  IMAD.SHL.U32 R12, R12, 0x8, RZ ;  /* 0x000000080c0c7824 */ /* 0x000fe200078e00ff */
[----:B------:R-:W-:Y:S01]  /*3ff0*/  SHF.R.S32.HI R11, RZ, 0x6, R11 ;  /* 0x00000006ff0b7819 */ /* 0x000fe2000001140b */
[----:B------:R-:W-:Y:S01]  /*4000*/  IMAD.MOV.U32 R0, RZ, RZ, 0x1 ;  /* 0x00000001ff007424 */ /* 0x000fe200078e00ff */
[----:B------:R-:W-:Y:S02]  /*4010*/  LOP3.LUT R3, R3, 0x200, RZ, 0xc0, !PT ;  /* 0x0000020003037812 */ /* 0x000fe400078ec0ff */
[----:B------:R-:W-:Y:S01]  /*4020*/  LOP3.LUT R12, R12, 0x8, RZ, 0xc0, !PT ;  /* 0x000000080c0c7812 */ /* 0x000fe200078ec0ff */
[----:B------:R-:W-:Y:S01]  /*4030*/  VIADD R20, R11, 0x1 ;  /* 0x000000010b147836 */ /* 0x000fe20000000000 */
[----:B------:R-:W-:-:S07]  /*4040*/  LOP3.LUT R13, R3, 0x34180, RZ, 0xfc, !PT ;  /* 0x00034180030d7812 */ /* 0x000fce00078efcff */
.L_x_88:
[----:B------:R-:W-:-:S03]  /*4050*/  UMOV UR5, 0xffffffff ;  /* 0xffffffff00057882 */ /* 0x000fc60000000000 */
[----:B------:R-:W-:Y:S05]  /*4060*/  BRA.DIV UR5, `(.L_x_78) ;  /* 0x0000001205ec7947 */ /* 0x000fea000b800000 */
[----:B------:R-:W-:-:S13]  /*4070*/  ELECT P6, URZ, PT ;  /* 0x00000000003f782f */ /* 0x000fda00038c0000 */
.L_x_108:
[----:B------:R-:W0:Y:S01]  /*4080*/  LDC R3, c[0x0][0x28c] ;  /* 0x0000a300ff037b82 */ /* 0x000e220000000800 */
[----:B------:R-:W-:Y:S01]  /*4090*/  BSSY B1, `(.L_x_79) ;  /* 0x0000038000017945 */ /* 0x000fe20003800000 */
[----:B0-----:R-:W-:-:S13]  /*40a0*/  ISETP.LT.OR P6, PT, R3, 0x1, !P6 ;  /* 0x000000010300780c */ /* 0x001fda00077c1670 */
[----:B------:R-:W-:Y:S05]  /*40b0*/  @P6 BRA `(.L_x_80) ;  /* 0x0000000000d46947 */ /* 0x000fea0003800000 */
[----:B------:R-:W-:Y:S02]  /*40c0*/  IMAD R21, R21, 0x10, R12 ;  /* 0x0000001015157824 */ /* 0x000fe400078e020c */
[----:B------:R-:W-:Y:S02]  /*40d0*/  IMAD.SHL.U32 R22, R22, 0x100, RZ ;  /* 0x0000010016167824 */ /* 0x000fe400078e00ff */
[----:B------:R-:W-:Y:S02]  /*40e0*/  IMAD.MOV.U32 R23, RZ, RZ, RZ ;  /* 0x000000ffff177224 */ /* 0x000fe400078e00ff */
[----:B------:R-:W-:Y:S02]  /*40f0*/  IMAD.MOV.U32 R3, RZ, RZ, R20 ;  /* 0x000000ffff037224 */ /* 0x000fe400078e0014 */
[----:B------:R-:W-:Y:S02]  /*4100*/  IMAD.MOV.U32 R4, RZ, RZ, R0 ;  /* 0x000000ffff047224 */ /* 0x000fe400078e0000 */
[----:B------:R-:W-:-:S07]  /*4110*/  IMAD.MOV.U32 R14, RZ, RZ, R8 ;  /* 0x000000ffff0e7224 */ /* 0x000fce00078e0008 */
.L_x_83:
[----:B------:R-:W0:Y:S01]  /*4120*/  S2R R24, SR_CgaCtaId ;  /* 0x0000000000187919 */ /* 0x000e220000008800 */
[----:B------:R-:W-:Y:S02]  /*4130*/  MOV R5, 0x400 ;  /* 0x0000040000057802 */ /* 0x000fe40000000f00 */
[----:B------:R-:W-:-:S13]  /*4140*/  LOP3.LUT P1, RZ, R18, 0x7f, RZ, 0xc0, !PT ;  /* 0x0000007f12ff7812 */ /* 0x000fda000782c0ff */
[----:B------:R-:W1:Y:S01]  /*4150*/  @!P1 LDC R7, c[0x0][0x500] ;  /* 0x00014000ff079b82 */ /* 0x000e620000000800 */
[----:B0-----:R-:W-:Y:S02]  /*4160*/  LEA R15, R24, R5, 0x18 ;  /* 0x00000005180f7211 */ /* 0x001fe400078ec0ff */
[----:B------:R-:W-:-:S03]  /*4170*/  SHF.L.U32 R5, R4, 0x1f, RZ ;  /* 0x0000001f04057819 */ /* 0x000fc600000006ff */
[----:B------:R-:W-:-:S04]  /*4180*/  IMAD R24, R14, 0x8, R15 ;  /* 0x000000080e187824 */ /* 0x000fc800078e020f */
[----:B------:R-:W0:Y:S02]  /*4190*/  SYNCS.PHASECHK.TRANS64.TRYWAIT P0, [R24+URZ+0x68], R5 ;  /* 0x00006805180075a7 */ /* 0x000e24000800017f */
[----:B01----:R-:W-:Y:S05]  /*41a0*/  @!P0 BRA `(.L_x_81) ;  /* 0x0000001000bc8947 */ /* 0x003fea0003800000 */
.L_x_109:
[----:B0-----:R-:W-:Y:S01]  /*41b0*/  PRMT R5, R9, 0x9910, RZ ;  /* 0x0000991009057816 */ /* 0x001fe200000000ff */
[----:B------:R0:W-:Y:S03]  /*41c0*/  @!P1 SYNCS.ARRIVE.TRANS64 RZ, [R24+URZ], R7 ;  /* 0x0000000718ff99a7 */ /* 0x0001e6000800003f */
[----:B------:R-:W-:-:S13]  /*41d0*/  ISETP.NE.AND P0, PT, R5, 0x2, PT ;  /* 0x000000020500780c */ /* 0x000fda0003f05270 */
[----:B0-----:R-:W-:Y:S05]  /*41e0*/  @P0 BRA `(.L_x_82) ;  /* 0x0000000000040947 */ /* 0x001fea0003800000 */
[----:B------:R-:W-:Y:S01]  /*41f0*/  BPT.TRAP 0x1 ;  /* 0x000000040000795c */ /* 0x000fe20000300000 */
.L_x_82:
[----:B------:R-:W-:Y:S01]  /*4200*/  R2UR UR19, R15 ;  /* 0x000000000f1372ca */ /* 0x000fe200000e0000 */
[----:B------:R-:W-:Y:S01]  /*4210*/  IMAD R15, R14, 0x4000, R15 ;  /* 0x000040000e0f7824 */ /* 0x000fe200078e020f */
[----:B------:R-:W-:Y:S01]  /*4220*/  R2UR UR9, R24 ;  /* 0x00000000180972ca */ /* 0x000fe200000e0000 */
[----:B------:R-:W-:Y:S01]  /*4230*/  IMAD R5, R14, 0x400, R13 ;  /* 0x000004000e057824 */ /* 0x000fe200078e020d */
[----:B------:R-:W-:Y:S01]  /*4240*/  UIADD3 UR6, UP0, UR24, 0xf0, URZ ;  /* 0x000000f018067890 */ /* 0x000fe2000ff1e03f */
[----:B------:R-:W-:Y:S01]  /*4250*/  VIADD R3, R3, 0xffffffff ;  /* 0xffffffff03037836 */ /* 0x000fe20000000000 */
[----:B------:R-:W-:Y:S01]  /*4260*/  R2UR UR5, R15 ;  /* 0x000000000f0572ca */ /* 0x000fe200000e0000 */
[----:B------:R-:W-:Y:S01]  /*4270*/  UIADD3 UR26, UP1, UR24, 0x1f0, URZ ;  /* 0x000001f0181a7890 */ /* 0x000fe2000ff3e03f */
[----:B------:R-:W-:Y:S01]  /*4280*/  R2UR UR8, R5 ;  /* 0x00000000050872ca */ /* 0x000fe200000e0000 */
[----:B------:R-:W-:Y:S01]  /*4290*/  UIADD3.X UR7, URZ, UR25, URZ, UP0, !UPT ;  /* 0x000000193f077290 */ /* 0x000fe200087fe43f */
[----:B------:R-:W-:Y:S01]  /*42a0*/  R2UR UR11, R22 ;  /* 0x00000000160b72ca */ /* 0x000fe200000e0000 */
[----:B------:R-:W-:Y:S01]  /*42b0*/  VIADD R14, R14, 0x1 ;  /* 0x000000010e0e7836 */ /* 0x000fe20000000000 */
[----:B------:R-:W-:Y:S01]  /*42c0*/  R2UR UR10, R23 ;  /* 0x00000000170a72ca */ /* 0x000fe200000e0000 */
[----:B------:R-:W-:Y:S01]  /*42d0*/  UIADD3.X UR27, URZ, UR25, URZ, UP1, !UPT ;  /* 0x000000193f1b7290 */ /* 0x000fe20008ffe43f */
[----:B------:R-:W-:Y:S01]  /*42e0*/  R2UR UR12, R6 ;  /* 0x00000000060c72ca */ /* 0x000fe200000e0000 */
[----:B------:R-:W-:Y:S01]  /*42f0*/  UMOV UR14, 0x0 ;  /* 0x00000000000e7882 */ /* 0x000fe20000000000 */
[----:B------:R-:W-:Y:S01]  /*4300*/  R2UR UR20, R21 ;  /* 0x00000000151472ca */ /* 0x000fe200000e0000 */
[----:B------:R-:W-:Y:S01]  /*4310*/  UMOV UR15, 0x10000000 ;  /* 0x10000000000f7882 */ /* 0x000fe20000000000 */
[----:B------:R-:W-:Y:S01]  /*4320*/  ISETP.GT.AND P1, PT, R3, 0x1, PT ;  /* 0x000000010300780c */ /* 0x000fe20003f24270 */
[----:B------:R-:W-:Y:S01]  /*4330*/  UIADD3 UR16, UR5, 0x180, URZ ;  /* 0x0000018005107890 */ /* 0x000fe2000fffe03f */
[----:B------:R-:W-:Y:S01]  /*4340*/  ISETP.NE.AND P0, PT, R14, 0xd, PT ;  /* 0x0000000d0e00780c */ /* 0x000fe20003f05270 */
[----:B------:R-:W-:Y:S01]  /*4350*/  UIADD3 UR5, UR19, UR8, URZ ;  /* 0x0000000813057290 */ /* 0x000fe2000fffe03f */
[----:B------:R-:W-:Y:S01]  /*4360*/  VIADD R23, R23, 0x40 ;  /* 0x0000004017177836 */ /* 0x000fe20000000000 */
[----:B------:R-:W-:Y:S01]  /*4370*/  UMOV UR21, 0x30000 ;  /* 0x0003000000157882 */ /* 0x000fe20000000000 */
[----:B------:R-:W-:-:S02]  /*4380*/  SEL R5, RZ, 0x1, P0 ;  /* 0x00000001ff057807 */ /* 0x000fc40000000000 */
[----:B------:R-:W-:Y:S01]  /*4390*/  UMOV UR8, UR16 ;  /* 0x0000001000087c82 */ /* 0x000fe20008000000 */
[----:B------:R-:W-:Y:S01]  /*43a0*/  SEL R14, R14, RZ, P0 ;  /* 0x000000ff0e0e7207 */ /* 0x000fe20000000000 */
[----:B------:R0:W-:Y:S01]  /*43b0*/  UTMALDG.3D [UR8], [UR6], desc[UR14] ;  /* 0x00000e08060075b4 */ /* 0x0001e20008011000 */
[----:B------:R-:W-:Y:S01]  /*43c0*/  LOP3.LUT R4, R4, R5, RZ, 0x3c, !PT ;  /* 0x0000000504047212 */ /* 0x000fe200078e3cff */
[----:B0-----:R-:W-:Y:S01]  /*43d0*/  UMOV UR11, UR20 ;  /* 0x00000014000b7c82 */ /* 0x001fe20008000000 */
[----:B------:R-:W-:Y:S02]  /*43e0*/  UMOV UR8, UR5 ;  /* 0x0000000500087c82 */ /* 0x000fe40008000000 */
[----:B------:R0:W-:Y:S02]  /*43f0*/  UTMALDG.3D.MULTICAST [UR8], [UR26], UR21, desc[UR14] ;  /* 0x00000e081a0073b4 */ /* 0x0001e40008011815 */
[----:B0-----:R-:W-:Y:S05]  /*4400*/  @P1 BRA `(.L_x_83) ;  /* 0xfffffffc00441947 */ /* 0x001fea000383ffff */
.L_x_80:
[----:B------:R-:W-:Y:S05]  /*4410*/  BSYNC B1 ;  /* 0x0000000000017941 */ /* 0x000fea0003800000 */
.L_x_79:
[----:B------:R-:W-:Y:S01]  /*4420*/  LOP3.LUT P1, RZ, R10, 0xff, RZ, 0xc0, !PT ;  /* 0x000000ff0aff7812 */ /* 0x000fe2000782c0ff */
[C---:B------:R-:W-:Y:S01]  /*4430*/  IMAD.IADD R8, R11.reuse, 0x1, R8 ;  /* 0x000000010b087824 */ /* 0x040fe200078e0208 */
[----:B------:R-:W-:Y:S01]  /*4440*/  ULDC.64 UR6, c[0x0][0x650] ;  /* 0x0001940000067ab9 */ /* 0x000fe20000000a00 */
[C---:B------:R-:W-:Y:S01]  /*4450*/  ISETP.GE.U32.AND P2, PT, R11.reuse, 0xd, PT ;  /* 0x0000000d0b00780c */ /* 0x040fe20003f46070 */
[----:B------:R-:W-:Y:S01]  /*4460*/  BSSY B1, `(.L_x_84) ;  /* 0x000006d000017945 */ /* 0x000fe20003800000 */
[----:B------:R-:W-:Y:S01]  /*4470*/  IMAD.MOV.U32 R22, RZ, RZ, -0x1 ;  /* 0xffffffffff167424 */ /* 0x000fe200078e00ff */
[----:B------:R-:W-:Y:S01]  /*4480*/  ISETP.GT.U32.AND P0, PT, R8, 0xc, PT ;  /* 0x0000000c0800780c */ /* 0x000fe20003f04070 */
[----:B------:R-:W-:Y:S01]  /*4490*/  IMAD.MOV.U32 R21, RZ, RZ, -0x1 ;  /* 0xffffffffff157424 */ /* 0x000fe200078e00ff */
[----:B------:R-:W-:Y:S01]  /*44a0*/  PRMT R10, RZ, 0x7610, R10 ;  /* 0x00007610ff0a7816 */ /* 0x000fe2000000000a */
[----:B------:R-:W-:Y:S01]  /*44b0*/  IMAD.MOV.U32 R6, RZ, RZ, -0x1 ;  /* 0xffffffffff067424 */ /* 0x000fe200078e00ff */
[----:B------:R-:W-:-:S03]  /*44c0*/  ISETP.LT.U32.AND P0, PT, R11, 0xd, P0 ;  /* 0x0000000d0b00780c */ /* 0x000fc60000701070 */
[----:B------:R-:W0:Y:S01]  /*44d0*/  @P1 S2R R4, SR_CgaCtaId ;  /* 0x0000000000041919 */ /* 0x000e220000008800 */
[----:B------:R-:W-:-:S04]  /*44e0*/  @P1 MOV R3, 0x400 ;  /* 0x0000040000031802 */ /* 0x000fc80000000f00 */
[----:B0-----:R-:W-:Y:S01]  /*44f0*/  @P1 LEA R3, R4, R3, 0x18 ;  /* 0x0000000304031211 */ /* 0x001fe200078ec0ff */
[----:B------:R-:W-:-:S03]  /*4500*/  IMAD.WIDE.U32 R4, R8, 0x4ec4ec4f, RZ ;  /* 0x4ec4ec4f08047825 */ /* 0x000fc600078e00ff */
[----:B------:R0:W-:Y:S01]  /*4510*/  @P1 SYNCS.ARRIVE.TRANS64.A1T0 RZ, [R3+URZ+0xe8], RZ ;  /* 0x0000e8ff03ff19a7 */ /* 0x0001e2000810003f */
[----:B------:R-:W-:Y:S02]  /*4520*/  IADD3 R2, P1, R2, UR22, RZ ;  /* 0x0000001602027c10 */ /* 0x000fe4000ff3e0ff */
[----:B------:R-:W-:Y:S02]  /*4530*/  SHF.R.U32.HI R5, RZ, 0x2, R5 ;  /* 0x00000002ff057819 */ /* 0x000fe40000011605 */
[----:B------:R-:W-:Y:S02]  /*4540*/  IADD3.X R17, R17, UR13, RZ, P1, !PT ;  /* 0x0000000d11117c10 */ /* 0x000fe40008ffe4ff */
[----:B0-----:R-:W-:Y:S01]  /*4550*/  SEL R3, RZ, 0x1, !P0 ;  /* 0x00000001ff037807 */ /* 0x001fe20004000000 */
[----:B------:R-:W-:Y:S01]  /*4560*/  IMAD R8, R5, -0xd, R8 ;  /* 0xfffffff305087824 */ /* 0x000fe200078e0208 */
[----:B------:R-:W-:Y:S02]  /*4570*/  ISETP.GE.U32.AND P0, PT, R2, UR6, PT ;  /* 0x0000000602007c0c */ /* 0x000fe4000bf06070 */
[----:B------:R-:W-:-:S02]  /*4580*/  LOP3.LUT R0, R0, R3, RZ, 0x3c, !PT ;  /* 0x0000000300007212 */ /* 0x000fc400078e3cff */
[----:B------:R-:W-:Y:S02]  /*4590*/  ISETP.GE.U32.AND.EX P0, PT, R17, UR7, PT, P0 ;  /* 0x0000000711007c0c */ /* 0x000fe4000bf06100 */
[----:B------:R-:W-:Y:S02]  /*45a0*/  @P2 LOP3.LUT R0, R0, 0x1, R5, 0x78, !PT ;  /* 0x0000000100002812 */ /* 0x000fe400078e7805 */
[----:B------:R-:W-:-:S09]  /*45b0*/  PRMT R3, RZ, 0x7610, R3 ;  /* 0x00007610ff037816 */ /* 0x000fd20000000003 */
[----:B------:R-:W-:Y:S05]  /*45c0*/  @P0 BRA `(.L_x_85) ;  /* 0x0000000400580947 */ /* 0x000fea0003800000 */
[----:B------:R-:W0:Y:S01]  /*45d0*/  S2R R21, SR_CTAID.X ;  /* 0x0000000000157919 */ /* 0x000e220000002500 */
[----:B------:R-:W-:Y:S01]  /*45e0*/  ULDC.64 UR6, c[0x0][0x628] ;  /* 0x00018a0000067ab9 */ /* 0x000fe20000000a00 */
[----:B------:R-:W-:Y:S01]  /*45f0*/  ULDC UR8, c[0x0][0x630] ;  /* 0x00018c0000087ab9 */ /* 0x000fe20000000800 */
[----:B------:R-:W-:Y:S01]  /*4600*/  ISETP.NE.U32.AND P0, PT, RZ, UR6, PT ;  /* 0x00000006ff007c0c */ /* 0x000fe2000bf05070 */
[----:B------:R-:W1:Y:S01]  /*4610*/  S2R R15, SR_CTAID.Y ;  /* 0x00000000000f7919 */ /* 0x000e620000002600 */
[----:B------:R-:W-:Y:S01]  /*4620*/  ULDC UR9, c[0x0][0x150] ;  /* 0x0000540000097ab9 */ /* 0x000fe20000000800 */
[----:B------:R-:W-:Y:S01]  /*4630*/  IMAD.MOV.U32 R4, RZ, RZ, R2 ;  /* 0x000000ffff047224 */ /* 0x000fe200078e0002 */
[----:B------:R-:W-:Y:S01]  /*4640*/  ISETP.NE.AND.EX P0, PT, RZ, UR7, PT, P0 ;  /* 0x00000007ff007c0c */ /* 0x000fe2000bf05300 */
[----:B------:R-:W-:Y:S01]  /*4650*/  IMAD.MOV.U32 R5, RZ, RZ, R17 ;  /* 0x000000ffff057224 */ /* 0x000fe200078e0011 */
[----:B0-----:R-:W-:-:S11]  /*4660*/  I2FP.F32.U32 R22, R21 ;  /* 0x0000001500167245 */ /* 0x001fd60000201000 */
[----:B------:R-:W-:Y:S05]  /*4670*/  @!P0 BRA `(.L_x_86) ;  /* 0x0000000000288947 */ /* 0x000fea0003800000 */
[----:B------:R-:W-:Y:S02]  /*4680*/  ULDC UR5, c[0x0][0x634] ;  /* 0x00018d0000057ab9 */ /* 0x000fe40000000800 */
[----:B------:R-:W-:-:S05]  /*4690*/  IADD3 R5, P0, R2, UR5, RZ ;  /* 0x0000000502057c10 */ /* 0x000fca000ff1e0ff */
[----:B------:R-:W-:-:S04]  /*46a0*/  IMAD.X R3, RZ, RZ, R17, P0 ;  /* 0x000000ffff037224 */ /* 0x000fc800000e0611 */
[----:B------:R-:W-:-:S04]  /*46b0*/  IMAD.WIDE.U32 R6, R3, UR6, RZ ;  /* 0x0000000603067c25 */ /* 0x000fc8000f8e00ff */
[----:B------:R-:W-:-:S04]  /*46c0*/  IMAD.WIDE.U32 R6, P0, R5, UR7, R6 ;  /* 0x0000000705067c25 */ /* 0x000fc8000f800006 */
[----:B------:R-:W-:-:S04]  /*46d0*/  IMAD.WIDE.U32 R4, R5, UR6, RZ ;  /* 0x0000000605047c25 */ /* 0x000fc8000f8e00ff */
[----:B------:R-:W-:Y:S01]  /*46e0*/  IMAD.MOV.U32 R4, RZ, RZ, R7 ;  /* 0x000000ffff047224 */ /* 0x000fe200078e0007 */
[----:B------:R-:W-:Y:S01]  /*46f0*/  IADD3 RZ, P1, R5, R6, RZ ;  /* 0x0000000605ff7210 */ /* 0x000fe20007f3e0ff */
[----:B------:R-:W-:-:S04]  /*4700*/  IMAD.X R5, RZ, RZ, RZ, P0 ;  /* 0x000000ffff057224 */ /* 0x000fc800000e06ff */
[----:B------:R-:W-:-:S08]  /*4710*/  IMAD.WIDE.U32.X R4, R3, UR7, R4, P1 ;  /* 0x0000000703047c25 */ /* 0x000fd000088e0404 */
.L_x_86:
[--C-:B------:R-:W-:Y:S01]  /*4720*/  SHF.R.U64 R14, R4, UR8, R5.reuse ;  /* 0x00000008040e7c19 */ /* 0x100fe20008001205 */
[----:B------:R-:W-:Y:S01]  /*4730*/  FMUL R22, R22, UR9 ;  /* 0x0000000916167c20 */ /* 0x000fe20008400000 */
[----:B------:R-:W-:Y:S01]  /*4740*/  SHF.R.U32.HI R3, RZ, UR8, R5 ;  /* 0x00000008ff037c19 */ /* 0x000fe20008011605 */
[----:B------:R-:W0:Y:S01]  /*4750*/  LDC R6, c[0x0][0x144] ;  /* 0x00005100ff067b82 */ /* 0x000e220000000800 */
[----:B------:R-:W-:Y:S01]  /*4760*/  IADD3 R4, P0, RZ, -R14, RZ ;  /* 0x8000000eff047210 */ /* 0x000fe20007f1e0ff */
[----:B------:R-:W-:Y:S01]  /*4770*/  ULDC.64 UR6, c[0x0][0x620] ;  /* 0x0001880000067ab9 */ /* 0x000fe20000000a00 */
[----:B-1----:R-:W-:Y:S01]  /*4780*/  I2FP.F32.U32 R5, R15 ;  /* 0x0000000f00057245 */ /* 0x002fe20000201000 */
[----:B------:R-:W1:Y:S01]  /*4790*/  F2I.U32.TRUNC.NTZ R22, R22 ;  /* 0x0000001600167305 */ /* 0x000e62000020f000 */
[----:B------:R-:W-:Y:S01]  /*47a0*/  ULDC UR5, c[0x0][0x154] ;  /* 0x0000550000057ab9 */ /* 0x000fe20000000800 */
[----:B------:R-:W-:Y:S01]  /*47b0*/  IMAD.X R3, RZ, RZ, ~R3, P0 ;  /* 0x000000ffff037224 */ /* 0x000fe200000e0e03 */
[----:B------:R-:W-:Y:S01]  /*47c0*/  ISETP.NE.AND P2, PT, R16, 0x1, PT ;  /* 0x000000011000780c */ /* 0x000fe20003f45270 */
[----:B------:R-:W-:Y:S01]  /*47d0*/  FMUL R23, R5, UR5 ;  /* 0x0000000505177c20 */ /* 0x000fe20008400000 */
[----:B------:R-:W2:Y:S01]  /*47e0*/  LDC R24, c[0x0][0x148] ;  /* 0x00005200ff187b82 */ /* 0x000ea20000000800 */
[----:B------:R-:W-:Y:S01]  /*47f0*/  IMAD R3, R3, UR6, RZ ;  /* 0x0000000603037c24 */ /* 0x000fe2000f8e02ff */
[----:B------:R-:W-:-:S03]  /*4800*/  ULDC UR5, c[0x0][0x618] ;  /* 0x0001860000057ab9 */ /* 0x000fc60000000800 */
[C---:B------:R-:W-:Y:S01]  /*4810*/  IMAD R7, R4.reuse, UR7, R3 ;  /* 0x0000000704077c24 */ /* 0x040fe2000f8e0203 */
[----:B------:R-:W3:Y:S01]  /*4820*/  F2I.U32.TRUNC.NTZ R23, R23 ;  /* 0x0000001700177305 */ /* 0x000ee2000020f000 */
[----:B------:R-:W-:Y:S02]  /*4830*/  IMAD.MOV.U32 R3, RZ, RZ, R17 ;  /* 0x000000ffff037224 */ /* 0x000fe400078e0011 */
[----:B-1----:R-:W-:Y:S02]  /*4840*/  IMAD.MOV R22, RZ, RZ, -R22 ;  /* 0x000000ffff167224 */ /* 0x002fe400078e0a16 */
[----:B------:R-:W-:Y:S01]  /*4850*/  IMAD.WIDE.U32 R4, R4, UR6, R2 ;  /* 0x0000000604047c25 */ /* 0x000fe2000f8e0002 */
[----:B------:R-:W-:Y:S02]  /*4860*/  ULDC.64 UR6, c[0x0][0x640] ;  /* 0x0001900000067ab9 */ /* 0x000fe40000000a00 */
[----:B------:R-:W-:Y:S01]  /*4870*/  ISETP.NE.U32.AND P0, PT, RZ, UR6, PT ;  /* 0x00000006ff007c0c */ /* 0x000fe2000bf05070 */
[----:B------:R-:W-:-:S02]  /*4880*/  IMAD.IADD R5, R5, 0x1, R7 ;  /* 0x0000000105057824 */ /* 0x000fc400078e0207 */
[----:B0-----:R-:W-:Y:S01]  /*4890*/  IMAD R3, R6, R22, R21 ;  /* 0x0000001606037224 */ /* 0x001fe200078e0215 */
[----:B------:R-:W-:Y:S02]  /*48a0*/  ISETP.NE.AND.EX P0, PT, RZ, UR7, PT, P0 ;  /* 0x00000007ff007c0c */ /* 0x000fe4000bf05300 */
[----:B------:R-:W-:Y:S01]  /*48b0*/  SHF.R.U64 R21, R4, UR5, R5 ;  /* 0x0000000504157c19 */ /* 0x000fe20008001205 */
[----:B---3--:R-:W-:Y:S01]  /*48c0*/  IMAD.MOV R6, RZ, RZ, -R23 ;  /* 0x000000ffff067224 */ /* 0x008fe200078e0a17 */
[----:B------:R-:W-:Y:S01]  /*48d0*/  SHF.R.U32.HI R4, RZ, UR5, R5 ;  /* 0x00000005ff047c19 */ /* 0x000fe20008011605 */
[----:B------:R-:W-:Y:S02]  /*48e0*/  ULDC UR5, c[0x0][0x608] ;  /* 0x0001820000057ab9 */ /* 0x000fe40000000800 */
[----:B--2---:R-:W-:Y:S01]  /*48f0*/  @P2 IMAD R3, R24, R6, R15 ;  /* 0x0000000618032224 */ /* 0x004fe200078e020f */
[--C-:B------:R-:W-:Y:S02]  /*4900*/  SHF.R.U64 R22, R21, UR5, R4.reuse ;  /* 0x0000000515167c19 */ /* 0x100fe40008001204 */
[----:B------:R-:W-:Y:S01]  /*4910*/  SHF.R.U32.HI R5, RZ, UR5, R4 ;  /* 0x00000005ff057c19 */ /* 0x000fe20008011604 */
[----:B------:R-:W-:-:S03]  /*4920*/  ULDC UR5, c[0x0][0x658] ;  /* 0x0001960000057ab9 */ /* 0x000fc60000000800 */
[--C-:B------:R-:W-:Y:S02]  /*4930*/  SHF.R.U64 R15, R22, UR5, R5.reuse ;  /* 0x00000005160f7c19 */ /* 0x100fe40008001205 */
[----:B------:R-:W-:-:S03]  /*4940*/  SHF.R.U32.HI R23, RZ, UR5, R5 ;  /* 0x00000005ff177c19 */ /* 0x000fc60008011605 */
[----:B------:R-:W-:Y:S02]  /*4950*/  IMAD.MOV.U32 R6, RZ, RZ, R15 ;  /* 0x000000ffff067224 */ /* 0x000fe400078e000f */
[----:B------:R-:W-:Y:S01]  /*4960*/  IMAD.MOV.U32 R5, RZ, RZ, R23 ;  /* 0x000000ffff057224 */ /* 0x000fe200078e0017 */
[----:B------:R-:W-:Y:S06]  /*4970*/  @!P0 BRA `(.L_x_87) ;  /* 0x00000000002c8947 */ /* 0x000fec0003800000 */
        /* <DEDUP_REMOVED lines=9> */
[----:B------:R-:W-:-:S04]  /*4a10*/  IMAD.WIDE.U32.X R4, R23, UR7, R4, P1 ;  /* 0x0000000717047c25 */ /* 0x000fc800088e0404 */
[----:B------:R-:W-:-:S07]  /*4a20*/  IMAD.MOV.U32 R6, RZ, RZ, R4 ;  /* 0x000000ffff067224 */ /* 0x000fce00078e0004 */
.L_x_87:
[----:B------:R-:W-:Y:S01]  /*4a30*/  ULDC UR5, c[0x0][0x648] ;  /* 0x0001920000057ab9 */ /* 0x000fe20000000800 */
[----:B------:R-:W-:Y:S01]  /*4a40*/  LOP3.LUT R4, R22, UR17, RZ, 0xc0, !PT ;  /* 0x0000001116047c12 */ /* 0x000fe2000f8ec0ff */
[----:B------:R-:W-:Y:S01]  /*4a50*/  ULDC UR6, c[0x0][0x610] ;  /* 0x0001840000067ab9 */ /* 0x000fe20000000800 */
[----:B------:R-:W-:Y:S01]  /*4a60*/  SHF.R.U64 R5, R6, UR5, R5 ;  /* 0x0000000506057c19 */ /* 0x000fe20008001205 */
[----:B------:R-:W-:Y:S01]  /*4a70*/  ULDC UR5, c[0x0][0x638] ;  /* 0x00018e0000057ab9 */ /* 0x000fe20000000800 */
[----:B------:R-:W-:-:S03]  /*4a80*/  LOP3.LUT R24, R21, UR4, RZ, 0xc0, !PT ;  /* 0x0000000415187c12 */ /* 0x000fc6000f8ec0ff */
[----:B------:R-:W-:Y:S02]  /*4a90*/  IMAD.MOV R6, RZ, RZ, -R5 ;  /* 0x000000ffff067224 */ /* 0x000fe400078e0a05 */
[----:B------:R-:W-:Y:S02]  /*4aa0*/  IMAD R4, R5, UR18, R4 ;  /* 0x0000001205047c24 */ /* 0x000fe4000f8e0204 */
[----:B------:R-:W-:Y:S01]  /*4ab0*/  IMAD R15, R6, UR5, R15 ;  /* 0x00000005060f7c24 */ /* 0x000fe2000f8e020f */
[----:B------:R-:W-:Y:S01]  /*4ac0*/  ULDC UR5, c[0x0][0x600] ;  /* 0x0001800000057ab9 */ /* 0x000fe20000000800 */
[----:B------:R-:W-:Y:S02]  /*4ad0*/  IMAD R22, R4, UR6, R3 ;  /* 0x0000000604167c24 */ /* 0x000fe4000f8e0203 */
[----:B------:R-:W-:Y:S02]  /*4ae0*/  IMAD R15, R15, UR5, R24 ;  /* 0x000000050f0f7c24 */ /* 0x000fe4000f8e0218 */
[----:B------:R-:W-:-:S02]  /*4af0*/  IMAD.MOV.U32 R3, RZ, RZ, 0x1 ;  /* 0x00000001ff037424 */ /* 0x000fc400078e00ff */
[----:B------:R-:W-:Y:S01]  /*4b00*/  IMAD.MOV.U32 R6, RZ, RZ, R14 ;  /* 0x000000ffff067224 */ /* 0x000fe200078e000e */
[----:B------:R-:W-:Y:S02]  /*4b10*/  SEL R21, R15, R22, !P2 ;  /* 0x000000160f157207 */ /* 0x000fe40005000000 */
[----:B------:R-:W-:-:S07]  /*4b20*/  SEL R22, R22, R15, !P2 ;  /* 0x0000000f16167207 */ /* 0x000fce0005000000 */
.L_x_85:
[----:B------:R-:W-:Y:S05]  /*4b30*/  BSYNC B1 ;  /* 0x0000000000017941 */ /* 0x000fea0003800000 */
.L_x_84:
[----:B------:R-:W-:-:S13]  /*4b40*/  LOP3.LUT P0, RZ, R3, 0xff, RZ, 0xc0, !PT ;  /* 0x000000ff03ff7812 */ /* 0x000fda000780c0ff */
[----:B------:R-:W-:Y:S05]  /*4b50*/  @P0 BRA `(.L_x_88) ;  /* 0xfffffff4003c0947 */ /* 0x000fea000383ffff */
[----:B------:R-:W-:Y:S05]  /*4b60*/  BSYNC B0 ;  /* 0x0000000000007941 */ /* 0x000fea0003800000 */
.L_x_77:
[----:B------:R-:W-:-:S03]  /*4b70*/  UMOV UR5, 0xffffffff ;  /* 0xffffffff00057882 */ /* 0x000fc60000000000 */
[----:B------:R-:W-:Y:S05]  /*4b80*/  BRA.DIV UR5, `(.L_x_89) ;  /* 0x0000000a05587947 */ /* 0x000fea000b800000 */
[----:B------:R-:W-:-:S13]  /*4b90*/  ELECT P6, URZ, PT ;  /* 0x00000000003f782f */ /* 0x000fda00038c0000 */
.L_x_112:
[----:B------:R-:W-:Y:S04]  /*4ba0*/  BSSY B0, `(.L_x_90) ;  /* 0x000007c000007945 */ /* 0x000fe80003800000 */
[----:B------:R-:W-:Y:S05]  /*4bb0*/  @!P6 BRA `(.L_x_91) ;  /* 0x0000000400e8e947 */ /* 0x000fea0003800000 */
[----:B------:R-:W-:-:S04]  /*4bc0*/  LOP3.LUT R19, R19, 0x2, RZ, 0xfc, !PT ;  /* 0x0000000213137812 */ /* 0x000fc800078efcff */
[----:B------:R-:W-:-:S13]  /*4bd0*/  ISETP.NE.AND P0, PT, R19, 0x3, PT ;  /* 0x000000031300780c */ /* 0x000fda0003f05270 */
[----:B------:R-:W-:Y:S05]  /*4be0*/  @!P0 BRA `(.L_x_92) ;  /* 0x0000000000048947 */ /* 0x000fea0003800000 */
[----:B------:R-:W-:Y:S01]  /*4bf0*/  BPT.TRAP 0x1 ;  /* 0x000000040000795c */ /* 0x000fe20000300000 */
.L_x_92:
[----:B------:R-:W0:Y:S01]  /*4c00*/  S2R R3, SR_CgaCtaId ;  /* 0x0000000000037919 */ /* 0x000e220000008800 */
[----:B------:R-:W-:-:S04]  /*4c10*/  MOV R2, 0x400 ;  /* 0x0000040000027802 */ /* 0x000fc80000000f00 */
[----:B0-----:R-:W-:Y:S02]  /*4c20*/  LEA R3, R3, R2, 0x18 ;  /* 0x0000000203037211 */ /* 0x001fe400078ec0ff */
[----:B------:R-:W-:-:S03]  /*4c30*/  SHF.L.U32 R2, R0, 0x1f, RZ ;  /* 0x0000001f00027819 */ /* 0x000fc600000006ff */
[----:B------:R-:W-:-:S04]  /*4c40*/  VIADD R3, R3, 0x68 ;  /* 0x0000006803037836 */ /* 0x000fc80000000000 */
[C---:B------:R-:W-:Y:S02]  /*4c50*/  IMAD R7, R8.reuse, 0x8, R3 ;  /* 0x0000000808077824 */ /* 0x040fe400078e0203 */
[----:B------:R-:W-:Y:S02]  /*4c60*/  VIADD R8, R8, 0x1 ;  /* 0x0000000108087836 */ /* 0x000fe40000000000 */
[----:B------:R-:W0:Y:S03]  /*4c70*/  SYNCS.PHASECHK.TRANS64.TRYWAIT P0, [R7+URZ], R2 ;  /* 0x00000002070075a7 */ /* 0x000e26000800017f */
[----:B------:R-:W-:-:S04]  /*4c80*/  ISETP.NE.AND P1, PT, R8, 0xd, PT ;  /* 0x0000000d0800780c */ /* 0x000fc80003f25270 */
[----:B------:R-:W-:Y:S02]  /*4c90*/  SEL R5, RZ, 0x1, P1 ;  /* 0x00000001ff057807 */ /* 0x000fe40000800000 */
[----:B------:R-:W-:Y:S02]  /*4ca0*/  SEL R8, R8, RZ, P1 ;  /* 0x000000ff08087207 */ /* 0x000fe40000800000 */
[----:B------:R-:W-:-:S03]  /*4cb0*/  LOP3.LUT R5, R0, R5, RZ, 0x3c, !PT ;  /* 0x0000000500057212 */ /* 0x000fc600078e3cff */
[----:B------:R-:W-:Y:S01]  /*4cc0*/  IMAD R9, R8, 0x8, R3 ;  /* 0x0000000808097824 */ /* 0x000fe200078e0203 */
[----:B------:R-:W-:Y:S01]  /*4cd0*/  SHF.L.U32 R4, R5, 0x1f, RZ ;  /* 0x0000001f05047819 */ /* 0x000fe200000006ff */
[----:B0-----:R-:W-:Y:S06]  /*4ce0*/  @!P0 BRA `(.L_x_93) ;  /* 0x0000000800208947 */ /* 0x001fec0003800000 */
.L_x_113:
[----:B------:R-:W1:Y:S01]  /*4cf0*/  SYNCS.PHASECHK.TRANS64.TRYWAIT P0, [R9+URZ], R4 ;  /* 0x00000004090075a7 */ /* 0x000e62000800017f */
[----:B------:R-:W-:-:S05]  /*4d00*/  VIADD R0, R8, 0x1 ;  /* 0x0000000108007836 */ /* 0x000fca0000000000 */
[----:B------:R-:W-:-:S04]  /*4d10*/  ISETP.NE.AND P1, PT, R0, 0xd, PT ;  /* 0x0000000d0000780c */ /* 0x000fc80003f25270 */
[----:B0-----:R-:W-:Y:S02]  /*4d20*/  SEL R2, RZ, 0x1, P1 ;  /* 0x00000001ff027807 */ /* 0x001fe40000800000 */
[----:B------:R-:W-:Y:S02]  /*4d30*/  SEL R0, R0, RZ, P1 ;  /* 0x000000ff00007207 */ /* 0x000fe40000800000 */
[----:B------:R-:W-:-:S03]  /*4d40*/  LOP3.LUT R7, R5, R2, RZ, 0x3c, !PT ;  /* 0x0000000205077212 */ /* 0x000fc600078e3cff */
[----:B------:R-:W-:Y:S01]  /*4d50*/  IMAD R6, R0, 0x8, R3 ;  /* 0x0000000800067824 */ /* 0x000fe200078e0203 */
[----:B------:R-:W-:Y:S01]  /*4d60*/  SHF.L.U32 R5, R7, 0x1f, RZ ;  /* 0x0000001f07057819 */ /* 0x000fe200000006ff */
[----:B-1----:R-:W-:Y:S06]  /*4d70*/  @!P0 BRA `(.L_x_94) ;  /* 0x0000000800108947 */ /* 0x002fec0003800000 */
.L_x_114:
[----:B------:R-:W1:Y:S01]  /*4d80*/  SYNCS.PHASECHK.TRANS64.TRYWAIT P0, [R6+URZ], R5 ;  /* 0x00000005060075a7 */ /* 0x000e62000800017f */
[----:B------:R-:W-:-:S05]  /*4d90*/  VIADD R0, R0, 0x1 ;  /* 0x0000000100007836 */ /* 0x000fca0000000000 */
[----:B------:R-:W-:-:S04]  /*4da0*/  ISETP.NE.AND P1, PT, R0, 0xd, PT ;  /* 0x0000000d0000780c */ /* 0x000fc80003f25270 */
[----:B------:R-:W-:Y:S02]  /*4db0*/  SEL R2, RZ, 0x1, P1 ;  /* 0x00000001ff027807 */ /* 0x000fe40000800000 */
[----:B------:R-:W-:Y:S02]  /*4dc0*/  SEL R0, R0, RZ, P1 ;  /* 0x000000ff00007207 */ /* 0x000fe40000800000 */
[----:B------:R-:W-:-:S03]  /*4dd0*/  LOP3.LUT R7, R7, R2, RZ, 0x3c, !PT ;  /* 0x0000000207077212 */ /* 0x000fc600078e3cff */
[----:B0-----:R-:W-:Y:S01]  /*4de0*/  IMAD R9, R0, 0x8, R3 ;  /* 0x0000000800097824 */ /* 0x001fe200078e0203 */
[----:B------:R-:W-:Y:S01]  /*4df0*/  SHF.L.U32 R4, R7, 0x1f, RZ ;  /* 0x0000001f07047819 */ /* 0x000fe200000006ff */
[----:B-1----:R-:W-:Y:S06]  /*4e00*/  @!P0 BRA `(.L_x_95) ;  /* 0x0000000800008947 */ /* 0x002fec0003800000 */
.L_x_115:
        /* <DEDUP_REMOVED lines=9> */
.L_x_116:
        /* <DEDUP_REMOVED lines=9> */
.L_x_117:
        /* <DEDUP_REMOVED lines=9> */
.L_x_118:
        /* <DEDUP_REMOVED lines=9> */
.L_x_119:
        /* <DEDUP_REMOVED lines=9> */
.L_x_120:
        /* <DEDUP_REMOVED lines=9> */
.L_x_121:
        /* <DEDUP_REMOVED lines=9> */
.L_x_122:
        /* <DEDUP_REMOVED lines=9> */
.L_x_123:
[----:B------:R-:W1:Y:S01]  /*5290*/  SYNCS.PHASECHK.TRANS64.TRYWAIT P0, [R9+URZ], R4 ;  /* 0x00000004090075a7 */ /* 0x000e62000800017f */
[----:B------:R-:W-:-:S05]  /*52a0*/  VIADD R0, R0, 0x1 ;  /* 0x0000000100007836 */ /* 0x000fca0000000000 */
[----:B------:R-:W-:-:S04]  /*52b0*/  ISETP.NE.AND P1, PT, R0, 0xd, PT ;  /* 0x0000000d0000780c */ /* 0x000fc80003f25270 */
[----:B------:R-:W-:Y:S02]  /*52c0*/  SEL R2, RZ, 0x1, P1 ;  /* 0x00000001ff027807 */ /* 0x000fe40000800000 */
[----:B------:R-:W-:Y:S02]  /*52d0*/  SEL R0, R0, RZ, P1 ;  /* 0x000000ff00007207 */ /* 0x000fe40000800000 */
[----:B------:R-:W-:Y:S01]  /*52e0*/  LOP3.LUT R2, R7, R2, RZ, 0x3c, !PT ;  /* 0x0000000207027212 */ /* 0x000fe200078e3cff */
[----:B-1----:R-:W-:Y:S06]  /*52f0*/  @!P0 BRA `(.L_x_104) ;  /* 0x0000000400788947 */ /* 0x002fec0003800000 */
.L_x_124:
[----:B------:R-:W-:Y:S01]  /*5300*/  IMAD R3, R0, 0x8, R3 ;  /* 0x0000000800037824 */ /* 0x000fe200078e0203 */
[----:B------:R-:W-:-:S07]  /*5310*/  SHF.L.U32 R0, R2, 0x1f, RZ ;  /* 0x0000001f02007819 */ /* 0x000fce00000006ff */
.L_x_105:
[----:B--2---:R2:W3:Y:S02]  /*5320*/  SYNCS.PHASECHK.TRANS64.TRYWAIT P0, [R3+URZ], R0 ;  /* 0x00000000030075a7 */ /* 0x0044e4000800017f */
[----:B---3--:R-:W-:Y:S05]  /*5330*/  @!P0 NANOSLEEP.SYNCS 0x989680 ;  /* 0x009896800000895d */ /* 0x008fea0003900000 */
[----:B------:R-:W3:Y:S02]  /*5340*/  @!P0 SYNCS.PHASECHK.TRANS64 P0, [R3+URZ], R0 ;  /* 0x00000000030085a7 */ /* 0x000ee4000800007f */
[----:B---3--:R-:W-:Y:S05]  /*5350*/  @!P0 BRA `(.L_x_105) ;  /* 0xfffffffc00f08947 */ /* 0x008fea000383ffff */
.L_x_91:
[----:B------:R-:W-:Y:S05]  /*5360*/  BSYNC B0 ;  /* 0x0000000000007941 */ /* 0x000fea0003800000 */
.L_x_90:
[----:B------:R-:W-:Y:S05]  /*5370*/  EXIT ;  /* 0x000000000000794d */ /* 0x000fea0003800000 */
.L_x_22:
[----:B---3--:R3:W4:Y:S02]  /*5380*/  SYNCS.PHASECHK.TRANS64.TRYWAIT P1, [R3+URZ], R0 ;  /* 0x00000000030075a7 */ /* 0x008724000802017f */
[----:B----4-:R-:W-:Y:S05]  /*5390*/  @!P1 NANOSLEEP.SYNCS 0x989680 ;  /* 0x009896800000995d */ /* 0x010fea0003900000 */
[----:B------:R-:W4:Y:S02]  /*53a0*/  @!P1 SYNCS.PHASECHK.TRANS64 P1, [R3+URZ], R0 ;  /* 0x00000000030095a7 */ /* 0x000f24000802007f */
[----:B----4-:R-:W-:Y:S05]  /*53b0*/  @!P1 BRA `(.L_x_22) ;  /* 0xfffffffc00f09947 */ /* 0x010fea000383ffff */
[----:B------:R-:W-:Y:S05]  /*53c0*/  BRA `(.L_x_21) ;  /* 0xffffffc000b47947 */ /* 0x000fea000383ffff */
.L_x_27:
[----:B-1----:R1:W2:Y:S02]  /*53d0*/  SYNCS.PHASECHK.TRANS64.TRYWAIT P1, [R5+URZ], R4 ;  /* 0x00000004050075a7 */ /* 0x0022a4000802017f */
[----:B--2---:R-:W-:Y:S05]  /*53e0*/  @!P1 NANOSLEEP.SYNCS 0x989680 ;  /* 0x009896800000995d */ /* 0x004fea0003900000 */
[----:B------:R-:W2:Y:S02]  /*53f0*/  @!P1 SYNCS.PHASECHK.TRANS64 P1, [R5+URZ], R4 ;  /* 0x00000004050095a7 */ /* 0x000ea4000802007f */
[----:B--2---:R-:W-:Y:S05]  /*5400*/  @!P1 BRA `(.L_x_27) ;  /* 0xfffffffc00f09947 */ /* 0x004fea000383ffff */
[----:B------:R-:W-:Y:S05]  /*5410*/  BRA `(.L_x_26) ;  /* 0xffffffc400987947 */ /* 0x000fea000383ffff */
.L_x_78:
[----:B------:R-:W-:Y:S01]  /*5420*/  BSSY B1, `(.L_x_106) ;  /* 0x0000006000017945 */ /* 0x000fe20003800000 */
[----:B------:R-:W-:-:S07]  /*5430*/  IMAD.MOV.U32 R15, RZ, RZ, -0x1 ;  /* 0xffffffffff0f7424 */ /* 0x000fce00078e00ff */
[----:B------:R-:W-:Y:S05]  /*5440*/  WARPSYNC.COLLECTIVE R15, `(.L_x_107) ;  /* 0x000000000f0c7348 */ /* 0x000fea0003c00000 */
[----:B------:R-:W-:Y:S02]  /*5450*/  ELECT P6, UR62, PT ;  /* 0x00000000003e782f */ /* 0x000fe400038c0000 */
[----:B------:R-:W-:Y:S01]  /*5460*/  MOV R14, UR62 ;  /* 0x0000003e000e7c02 */ /* 0x000fe20008000f00 */
[----:B------:R-:W-:Y:S10]  /*5470*/  ENDCOLLECTIVE ;  /* 0x000000000000791b */ /* 0x000ff40003800000 */
.L_x_107:
[----:B------:R-:W-:Y:S05]  /*5480*/  BSYNC B1 ;  /* 0x0000000000017941 */ /* 0x000fea0003800000 */
.L_x_106:
[----:B------:R-:W-:Y:S05]  /*5490*/  BRA `(.L_x_108) ;  /* 0xffffffe800f87947 */ /* 0x000fea000383ffff */
.L_x_81:
[----:B0-----:R0:W1:Y:S02]  /*54a0*/  SYNCS.PHASECHK.TRANS64.TRYWAIT P0, [R24+URZ+0x68], R5 ;  /* 0x00006805180075a7 */ /* 0x001064000800017f */
[----:B-1----:R-:W-:Y:S05]  /*54b0*/  @!P0 NANOSLEEP.SYNCS 0x989680 ;  /* 0x009896800000895d */ /* 0x002fea0003900000 */
[----:B------:R-:W1:Y:S02]  /*54c0*/  @!P0 SYNCS.PHASECHK.TRANS64 P0, [R24+URZ+0x68], R5 ;  /* 0x00006805180085a7 */ /* 0x000e64000800007f */
[----:B-1----:R-:W-:Y:S05]  /*54d0*/  @!P0 BRA `(.L_x_81) ;  /* 0xfffffffc00f08947 */ /* 0x002fea000383ffff */
[----:B------:R-:W-:Y:S05]  /*54e0*/  BRA `(.L_x_109) ;  /* 0xffffffec00307947 */ /* 0x000fea000383ffff */
.L_x_89:
[----:B------:R-:W-:Y:S01]  /*54f0*/  BSSY B0, `(.L_x_110) ;  /* 0x0000006000007945 */ /* 0x000fe20003800000 */
[----:B------:R-:W-:-:S07]  /*5500*/  IMAD.MOV.U32 R15, RZ, RZ, -0x1 ;  /* 0xffffffffff0f7424 */ /* 0x000fce00078e00ff */
[----:B------:R-:W-:Y:S05]  /*5510*/  WARPSYNC.COLLECTIVE R15, `(.L_x_111) ;  /* 0x000000000f0c7348 */ /* 0x000fea0003c00000 */
[----:B------:R-:W-:Y:S02]  /*5520*/  ELECT P6, UR62, PT ;  /* 0x00000000003e782f */ /* 0x000fe400038c0000 */
[----:B------:R-:W-:Y:S01]  /*5530*/  MOV R14, UR62 ;  /* 0x0000003e000e7c02 */ /* 0x000fe20008000f00 */
[----:B------:R-:W-:Y:S10]  /*5540*/  ENDCOLLECTIVE ;  /* 0x000000000000791b */ /* 0x000ff40003800000 */
.L_x_111:
[----:B------:R-:W-:Y:S05]  /*5550*/  BSYNC B0 ;  /* 0x0000000000007941 */ /* 0x000fea0003800000 */
.L_x_110:
[----:B------:R-:W-:Y:S05]  /*5560*/  BRA `(.L_x_112) ;  /* 0xfffffff4008c7947 */ /* 0x000fea000383ffff */
.L_x_93:
[----:B0-----:R0:W1:Y:S02]  /*5570*/  SYNCS.PHASECHK.TRANS64.TRYWAIT P0, [R7+URZ], R2 ;  /* 0x00000002070075a7 */ /* 0x001064000800017f */
[----:B-1----:R-:W-:Y:S05]  /*5580*/  @!P0 NANOSLEEP.SYNCS 0x989680 ;  /* 0x009896800000895d */ /* 0x002fea0003900000 */
[----:B------:R-:W1:Y:S02]  /*5590*/  @!P0 SYNCS.PHASECHK.TRANS64 P0, [R7+URZ], R2 ;  /* 0x00000002070085a7 */ /* 0x000e64000800007f */
[----:B-1----:R-:W-:Y:S05]  /*55a0*/  @!P0 BRA `(.L_x_93) ;  /* 0xfffffffc00f08947 */ /* 0x002fea000383ffff */
[----:B------:R-:W-:Y:S05]  /*55b0*/  BRA `(.L_x_113) ;  /* 0xfffffff400cc7947 */ /* 0x000fea000383ffff */
.L_x_94:
[----:B0-----:R0:W1:Y:S02]  /*55c0*/  SYNCS.PHASECHK.TRANS64.TRYWAIT P0, [R9+URZ], R4 ;  /* 0x00000004090075a7 */ /* 0x001064000800017f */
[----:B-1----:R-:W-:Y:S05]  /*55d0*/  @!P0 NANOSLEEP.SYNCS 0x989680 ;  /* 0x009896800000895d */ /* 0x002fea0003900000 */
[----:B------:R-:W1:Y:S02]  /*55e0*/  @!P0 SYNCS.PHASECHK.TRANS64 P0, [R9+URZ], R4 ;  /* 0x00000004090085a7 */ /* 0x000e64000800007f */
[----:B-1----:R-:W-:Y:S05]  /*55f0*/  @!P0 BRA `(.L_x_94) ;  /* 0xfffffffc00f08947 */ /* 0x002fea000383ffff */
[----:B------:R-:W-:Y:S05]  /*5600*/  BRA `(.L_x_114) ;  /* 0xfffffff400dc7947 */ /* 0x000fea000383ffff */
.L_x_95:
[----:B0-----:R0:W1:Y:S02]  /*5610*/  SYNCS.PHASECHK.TRANS64.TRYWAIT P0, [R6+URZ], R5 ;  /* 0x00000005060075a7 */ /* 0x001064000800017f */
[----:B-1----:R-:W-:Y:S05]  /*5620*/  @!P0 NANOSLEEP.SYNCS 0x989680 ;  /* 0x009896800000895d */ /* 0x002fea0003900000 */
[----:B------:R-:W1:Y:S02]  /*5630*/  @!P0 SYNCS.PHASECHK.TRANS64 P0, [R6+URZ], R5 ;  /* 0x00000005060085a7 */ /* 0x000e64000800007f */
[----:B-1----:R-:W-:Y:S05]  /*5640*/  @!P0 BRA `(.L_x_95) ;  /* 0xfffffffc00f08947 */ /* 0x002fea000383ffff */
[----:B------:R-:W-:Y:S05]  /*5650*/  BRA `(.L_x_115) ;  /* 0xfffffff400ec7947 */ /* 0x000fea000383ffff */
.L_x_96:
[----:B0-----:R0:W1:Y:S02]  /*5660*/  SYNCS.PHASECHK.TRANS64.TRYWAIT P0, [R9+URZ], R4 ;  /* 0x00000004090075a7 */ /* 0x001064000800017f */
[----:B-1----:R-:W-:Y:S05]  /*5670*/  @!P0 NANOSLEEP.SYNCS 0x989680 ;  /* 0x009896800000895d */ /* 0x002fea0003900000 */
[----:B------:R-:W1:Y:S02]  /*5680*/  @!P0 SYNCS.PHASECHK.TRANS64 P0, [R9+URZ], R4 ;  /* 0x00000004090085a7 */ /* 0x000e64000800007f */
[----:B-1----:R-:W-:Y:S05]  /*5690*/  @!P0 BRA `(.L_x_96) ;  /* 0xfffffffc00f08947 */ /* 0x002fea000383ffff */
[----:B------:R-:W-:Y:S05]  /*56a0*/  BRA `(.L_x_116) ;  /* 0xfffffff400fc7947 */ /* 0x000fea000383ffff */
.L_x_97:
[----:B0-----:R0:W1:Y:S02]  /*56b0*/  SYNCS.PHASECHK.TRANS64.TRYWAIT P0, [R6+URZ], R5 ;  /* 0x00000005060075a7 */ /* 0x001064000800017f */
[----:B-1----:R-:W-:Y:S05]  /*56c0*/  @!P0 NANOSLEEP.SYNCS 0x989680 ;  /* 0x009896800000895d */ /* 0x002fea0003900000 */
[----:B------:R-:W1:Y:S02]  /*56d0*/  @!P0 SYNCS.PHASECHK.TRANS64 P0, [R6+URZ], R5 ;  /* 0x00000005060085a7 */ /* 0x000e64000800007f */
[----:B-1----:R-:W-:Y:S05]  /*56e0*/  @!P0 BRA `(.L_x_97) ;  /* 0xfffffffc00f08947 */ /* 0x002fea000383ffff */
[----:B------:R-:W-:Y:S05]  /*56f0*/  BRA `(.L_x_117) ;  /* 0xfffffff8000c7947 */ /* 0x000fea000383ffff */
.L_x_98:
[----:B0-----:R0:W1:Y:S02]  /*5700*/  SYNCS.PHASECHK.TRANS64.TRYWAIT P0, [R9+URZ], R4 ;  /* 0x00000004090075a7 */ /* 0x001064000800017f */
[----:B-1----:R-:W-:Y:S05]  /*5710*/  @!P0 NANOSLEEP.SYNCS 0x989680 ;  /* 0x009896800000895d */ /* 0x002fea0003900000 */
[----:B------:R-:W1:Y:S02]  /*5720*/  @!P0 SYNCS.PHASECHK.TRANS64 P0, [R9+URZ], R4 ;  /* 0x00000004090085a7 */ /* 0x000e64000800007f */
[----:B-1----:R-:W-:Y:S05]  /*5730*/  @!P0 BRA `(.L_x_98) ;  /* 0xfffffffc00f08947 */ /* 0x002fea000383ffff */
[----:B------:R-:W-:Y:S05]  /*5740*/  BRA `(.L_x_118) ;  /* 0xfffffff8001c7947 */ /* 0x000fea000383ffff */
.L_x_99:
[----:B0-----:R0:W1:Y:S02]  /*5750*/  SYNCS.PHASECHK.TRANS64.TRYWAIT P0, [R6+URZ], R5 ;  /* 0x00000005060075a7 */ /* 0x001064000800017f */
[----:B-1----:R-:W-:Y:S05]  /*5760*/  @!P0 NANOSLEEP.SYNCS 0x989680 ;  /* 0x009896800000895d */ /* 0x002fea0003900000 */
[----:B------:R-:W1:Y:S02]  /*5770*/  @!P0 SYNCS.PHASECHK.TRANS64 P0, [R6+URZ], R5 ;  /* 0x00000005060085a7 */ /* 0x000e64000800007f */
[----:B-1----:R-:W-:Y:S05]  /*5780*/  @!P0 BRA `(.L_x_99) ;  /* 0xfffffffc00f08947 */ /* 0x002fea000383ffff */
[----:B------:R-:W-:Y:S05]  /*5790*/  BRA `(.L_x_119) ;  /* 0xfffffff8002c7947 */ /* 0x000fea000383ffff */
.L_x_100:
[----:B0-----:R0:W1:Y:S02]  /*57a0*/  SYNCS.PHASECHK.TRANS64.TRYWAIT P0, [R9+URZ], R4 ;  /* 0x00000004090075a7 */ /* 0x001064000800017f */
[----:B-1----:R-:W-:Y:S05]  /*57b0*/  @!P0 NANOSLEEP.SYNCS 0x989680 ;  /* 0x009896800000895d */ /* 0x002fea0003900000 */
[----:B------:R-:W1:Y:S02]  /*57c0*/  @!P0 SYNCS.PHASECHK.TRANS64 P0, [R9+URZ], R4 ;  /* 0x00000004090085a7 */ /* 0x000e64000800007f */
[----:B-1----:R-:W-:Y:S05]  /*57d0*/  @!P0 BRA `(.L_x_100) ;  /* 0xfffffffc00f08947 */ /* 0x002fea000383ffff */
[----:B------:R-:W-:Y:S05]  /*57e0*/  BRA `(.L_x_120) ;  /* 0xfffffff8003c7947 */ /* 0x000fea000383ffff */
.L_x_101:
[----:B0-----:R0:W1:Y:S02]  /*57f0*/  SYNCS.PHASECHK.TRANS64.TRYWAIT P0, [R6+URZ], R5 ;  /* 0x00000005060075a7 */ /* 0x001064000800017f */
[----:B-1----:R-:W-:Y:S05]  /*5800*/  @!P0 NANOSLEEP.SYNCS 0x989680 ;  /* 0x009896800000895d */ /* 0x002fea0003900000 */
[----:B------:R-:W1:Y:S02]  /*5810*/  @!P0 SYNCS.PHASECHK.TRANS64 P0, [R6+URZ], R5 ;  /* 0x00000005060085a7 */ /* 0x000e64000800007f */
[----:B-1----:R-:W-:Y:S05]  /*5820*/  @!P0 BRA `(.L_x_101) ;  /* 0xfffffffc00f08947 */ /* 0x002fea000383ffff */
[----:B------:R-:W-:Y:S05]  /*5830*/  BRA `(.L_x_121) ;  /* 0xfffffff8004c7947 */ /* 0x000fea000383ffff */
.L_x_102:
[----:B0-----:R0:W1:Y:S02]  /*5840*/  SYNCS.PHASECHK.TRANS64.TRYWAIT P0, [R9+URZ], R4 ;  /* 0x00000004090075a7 */ /* 0x001064000800017f */
[----:B-1----:R-:W-:Y:S05]  /*5850*/  @!P0 NANOSLEEP.SYNCS 0x989680 ;  /* 0x009896800000895d */ /* 0x002fea0003900000 */
[----:B------:R-:W1:Y:S02]  /*5860*/  @!P0 SYNCS.PHASECHK.TRANS64 P0, [R9+URZ], R4 ;  /* 0x00000004090085a7 */ /* 0x000e64000800007f */
[----:B-1----:R-:W-:Y:S05]  /*5870*/  @!P0 BRA `(.L_x_102) ;  /* 0xfffffffc00f08947 */ /* 0x002fea000383ffff */
[----:B------:R-:W-:Y:S05]  /*5880*/  BRA `(.L_x_122) ;  /* 0xfffffff8005c7947 */ /* 0x000fea000383ffff */
.L_x_103:
[----:B0-----:R0:W1:Y:S02]  /*5890*/  SYNCS.PHASECHK.TRANS64.TRYWAIT P0, [R6+URZ], R5 ;  /* 0x00000005060075a7 */ /* 0x001064000800017f */
[----:B-1----:R-:W-:Y:S05]  /*58a0*/  @!P0 NANOSLEEP.SYNCS 0x989680 ;  /* 0x009896800000895d */ /* 0x002fea0003900000 */
[----:B------:R-:W1:Y:S02]  /*58b0*/  @!P0 SYNCS.PHASECHK.TRANS64 P0, [R6+URZ], R5 ;  /* 0x00000005060085a7 */ /* 0x000e64000800007f */
[----:B-1----:R-:W-:Y:S05]  /*58c0*/  @!P0 BRA `(.L_x_103) ;  /* 0xfffffffc00f08947 */ /* 0x002fea000383ffff */
[----:B------:R-:W-:Y:S05]  /*58d0*/  BRA `(.L_x_123) ;  /* 0xfffffff8006c7947 */ /* 0x000fea000383ffff */
.L_x_104:
[----:B-1----:R1:W2:Y:S02]  /*58e0*/  SYNCS.PHASECHK.TRANS64.TRYWAIT P0, [R9+URZ], R4 ;  /* 0x00000004090075a7 */ /* 0x0022a4000800017f */
[----:B--2---:R-:W-:Y:S05]  /*58f0*/  @!P0 NANOSLEEP.SYNCS 0x989680 ;  /* 0x009896800000895d */ /* 0x004fea0003900000 */
[----:B------:R-:W2:Y:S02]  /*5900*/  @!P0 SYNCS.PHASECHK.TRANS64 P0, [R9+URZ], R4 ;  /* 0x00000004090085a7 */ /* 0x000ea4000800007f */
[----:B--2---:R-:W-:Y:S05]  /*5910*/  @!P0 BRA `(.L_x_104) ;  /* 0xfffffffc00f08947 */ /* 0x004fea000383ffff */
[----:B------:R-:W-:Y:S05]  /*5920*/  BRA `(.L_x_124) ;  /* 0xfffffff800747947 */ /* 0x000fea000383ffff */
.L_x_125:
[----:B------:R-:W-:-:S00]  /*5930*/  BRA `(.L_x_125) ;  /* 0xfffffffc00fc7947 */ /* 0x000fc0000383ffff */
[----:B------:R-:W-:-:S00]  /*5940*/  NOP ;  /* 0x0000000000007918 */ /* 0x000fc00000000000 */
        /* <DEDUP_REMOVED lines=11> */
.L_x_126:


//--------------------- .nv.global.init           --------------------------
	.section	.nv.global.init,"aw",@progbits
.nv.global.init:
	.type		$str$22,@object
	.size		$str$22,($str$23 - $str$22)
$str$22:
        /*0000*/ 	.byte	0x6b, 0x5f, 0x74, 0x69, 0x6c, 0x65, 0x5f, 0x63, 0x6f, 0x75, 0x6e, 0x74, 0x20, 0x3e, 0x3d, 0x20
        /*0010*/ 	.byte	0x31, 0x00
	.type		$str$23,@object
	.size		$str$23,(__unnamed_1 - $str$23)
$str$23:
        /*0012*/ 	.byte	0x2f, 0x74, 0x6d, 0x70, 0x2f, 0x63, 0x75, 0x74, 0x6c, 0x61, 0x73, 0x73, 0x5f, 0x73, 0x77, 0x65
        /*0022*/ 	.byte	0x65, 0x70, 0x5f, 0x73, 0x72, 0x63, 0x2f, 0x69, 0x6e, 0x63, 0x6c, 0x75, 0x64, 0x65, 0x2f, 0x63
        /*0032*/ 	.byte	0x75, 0x74, 0x6c, 0x61, 0x73, 0x73, 0x2f, 0x67, 0x65, 0x6d, 0x6d, 0x2f, 0x63, 0x6f, 0x6c, 0x6c
        /*0042*/ 	.byte	0x65, 0x63, 0x74, 0x69, 0x76, 0x65, 0x2f, 0x73, 0x6d, 0x39, 0x30, 0x5f, 0x6d, 0x6d, 0x61, 0x5f
        /*0052*/ 	.byte	0x74, 0x6d, 0x61, 0x5f, 0x67, 0x6d, 0x6d, 0x61, 0x5f, 0x73, 0x73, 0x5f, 0x77, 0x61, 0x72, 0x70
        /*0062*/ 	.byte	0x73, 0x70, 0x65, 0x63, 0x69, 0x61, 0x6c, 0x69, 0x7a, 0x65, 0x64, 0x2e, 0x68, 0x70, 0x70, 0x00
	.type		__unnamed_1,@object
	.size		__unnamed_1,(.L_0 - __unnamed_1)
__unnamed_1:
        /*0072*/ 	.byte	0x76, 0x6f, 0x69, 0x64, 0x20, 0x63, 0x75, 0x74, 0x6c, 0x61, 0x73, 0x73, 0x3a, 0x3a, 0x67, 0x65
        /* <DEDUP_REMOVED lines=172> */
        /*0b42*/ 	.byte	0x6e, 0x74, 0x69, 0x74, 0x79, 0x5d, 0x00
.L_0:


//--------------------- .nv.shared._ZN7cutlass13device_kernelINS_4gemm6kernel13GemmUniversalIN4cute5tupleIJiiiiEEENS1_10collective13CollectiveMmaINS1_34MainloopSm90TmaGmmaWarpSpecializedILi13ENS5_IJNS4_1CILi2EEENSA_ILi1EEESC_EEENS1_35KernelTmaWarpSpecializedCooperativeEEENS5_IJNSA_ILi256EEENSA_ILi16EEENSA_ILi64EEEEEEaNS5_IJlSC_lEEEaSK_NS4_8TiledMMAINS4_8MMA_AtomIJNS4_4SM904GMMA26MMA_64x16x32_S32S8S8_SS_TNEEEENS4_6LayoutISD_NS5_IJSC_NSA_ILi0EEESS_EEEEENS5_IJNS4_10UnderscoreESV_SV_EEEEENS4_13SM90_TMA_LOADENS4_14ComposedLayoutINS4_7SwizzleILi2ELi4ELi3EEENS4_18smem_ptr_flag_bitsILi8EEENSR_INS5_IJNSA_ILi8EEESI_EEENS5_IJSI_SC_EEEEEEEvNS4_8identityENS4_23SM90_TMA_LOAD_MULTICASTES18_vS19_EENS_8epilogue10collective6detail29Sm90TmaWarpSpecializedAdapterINS1D_15DefaultEpilogueIaSK_SK_NS1C_6thread17LinearCombinationIaLi1EiiLNS1H_9ScaleType4KindE0ELNS_15FloatRoundStyleE2EaEENS1_15EpilogueDefaultEEEEEvvEEEEvNT_6ParamsE --------------------------
	.section	.nv.shared._ZN7cutlass13device_kernelINS_4gemm6kernel13GemmUniversalIN4cute5tupleIJiiiiEEENS1_10collective13CollectiveMmaINS1_34MainloopSm90TmaGmmaWarpSpecializedILi13ENS5_IJNS4_1CILi2EEENSA_ILi1EEESC_EEENS1_35KernelTmaWarpSpecializedCooperativeEEENS5_IJNSA_ILi256EEENSA_ILi16EEENSA_ILi64EEEEEEaNS5_IJlSC_lEEEaSK_NS4_8TiledMMAINS4_8MMA_AtomIJNS4_4SM904GMMA26MMA_64x16x32_S32S8S8_SS_TNEEEENS4_6LayoutISD_NS5_IJSC_NSA_ILi0EEESS_EEEEENS5_IJNS4_10UnderscoreESV_SV_EEEEENS4_13SM90_TMA_LOADENS4_14ComposedLayoutINS4_7SwizzleILi2ELi4ELi3EEENS4_18smem_ptr_flag_bitsILi8EEENSR_INS5_IJNSA_ILi8EEESI_EEENS5_IJSI_SC_EEEEEEEvNS4_8identityENS4_23SM90_TMA_LOAD_MULTICASTES18_vS19_EENS_8epilogue10collective6detail29Sm90TmaWarpSpecializedAdapterINS1D_15DefaultEpilogueIaSK_SK_NS1C_6thread17LinearCombinationIaLi1EiiLNS1H_9ScaleType4KindE0ELNS_15FloatRoundStyleE2EaEENS1_15EpilogueDefaultEEEEEvvEEEEvNT_6ParamsE,"aw",@nobits
	.sectionflags	@""
	.align	16
	.zero		1024


//--------------------- .nv.shared.reserved.0     --------------------------
	.section	.nv.shared.reserved.0,"aw",@nobits
	.weak		__nv_reservedSMEM_offset_0_alias
	.size		__nv_reservedSMEM_offset_0_alias, 0, 0
	.other		__nv_reservedSMEM_offset_0_alias,@"STO_CUDA_RESERVED_SHARED STV_DEFAULT"
__nv_reservedSMEM_offset_0_alias:
	.zero		0


//--------------------- .nv.global                --------------------------
	.section	.nv.global,"aw",@nobits
.nv.global:
	.type		_ZN39_INTERNAL_63b9912c_4_k_cu_f6338ed3_46754cute1_E,@object
	.size		_ZN39_INTERNAL_63b9912c_4_k_cu_f6338ed3_46754cute1_E,(_ZN39_INTERNAL_63b9912c_4_k_cu_f6338ed3_46754cuda3std3__45__cpo6cbeginE - _ZN39_INTERNAL_63b9912c_4_k_cu_f6338ed3_46754cute1_E)
_ZN39_INTERNAL_63b9912c_4_k_cu_f6338ed3_46754cute1_E:
	.zero		1
	.type		_ZN39_INTERNAL_63b9912c_4_k_cu_f6338ed3_46754cuda3std3__45__cpo6cbeginE,@object
	.size		_ZN39_INTERNAL_63b9912c_4_k_cu_f6338ed3_46754cuda3std3__45__cpo6cbeginE,(_ZN39_INTERNAL_63b9912c_4_k_cu_f6338ed3_46754cuda3std3__48in_placeE - _ZN39_INTERNAL_63b9912c_4_k_cu_f6338ed3_46754cuda3std3__45__cpo6cbeginE)
_ZN39_INTERNAL_63b9912c_4_k_cu_f6338ed3_46754cuda3std3__45__cpo6cbeginE:
	.zero		1
	.type		_ZN39_INTERNAL_63b9912c_4_k_cu_f6338ed3_46754cuda3std3__48in_placeE,@object
	.size		_ZN39_INTERNAL_63b9912c_4_k_cu_f6338ed3_46754cuda3std3__48in_placeE,(_ZN39_INTERNAL_63b9912c_4_k_cu_f6338ed3_46754cuda3std6ranges3__45__cpo9iter_moveE - _ZN39_INTERNAL_63b9912c_4_k_cu_f6338ed3_46754cuda3std3__48in_placeE)
_ZN39_INTERNAL_63b9912c_4_k_cu_f6338ed3_46754cuda3std3__48in_placeE:
	.zero		1
	.type		_ZN39_INTERNAL_63b9912c_4_k_cu_f6338ed3_46754cuda3std6ranges3__45__cpo9iter_moveE,@object
	.size		_ZN39_INTERNAL_63b9912c_4_k_cu_f6338ed3_46754cuda3std6ranges3__45__cpo9iter_moveE,(_ZN39_INTERNAL_63b9912c_4_k_cu_f6338ed3_46754cuda3std3__45__cpo5beginE - _ZN39_INTERNAL_63b9912c_4_k_cu_f6338ed3_46754cuda3std6ranges3__45__cpo9iter_moveE)
_ZN39_INTERNAL_63b9912c_4_k_cu_f6338ed3_46754cuda3std6ranges3__45__cpo9iter_moveE:
	.zero		1
	.type		_ZN39_INTERNAL_63b9912c_4_k_cu_f6338ed3_46754cuda3std3__45__cpo5beginE,@object
	.size		_ZN39_INTERNAL_63b9912c_4_k_cu_f6338ed3_46754cuda3std3__45__cpo5beginE,(_ZN39_INTERNAL_63b9912c_4_k_cu_f6338ed3_46754cuda3std3__441_GLOBAL__N__63b9912c_4_k_cu_f6338ed3_46756ignoreE - _ZN39_INTERNAL_63b9912c_4_k_cu_f6338ed3_46754cuda3std3__45__cpo5beginE)
_ZN39_INTERNAL_63b9912c_4_k_cu_f6338ed3_46754cuda3std3__45__cpo5beginE:
	.zero		1
	.type		_ZN39_INTERNAL_63b9912c_4_k_cu_f6338ed3_46754cuda3std3__441_GLOBAL__N__63b9912c_4_k_cu_f6338ed3_46756ignoreE,@object
	.size		_ZN39_INTERNAL_63b9912c_4_k_cu_f6338ed3_46754cuda3std3__441_GLOBAL__N__63b9912c_4_k_cu_f6338ed3_46756ignoreE,(_ZN39_INTERNAL_63b9912c_4_k_cu_f6338ed3_46754cute7productE - _ZN39_INTERNAL_63b9912c_4_k_cu_f6338ed3_46754cuda3std3__441_GLOBAL__N__63b9912c_4_k_cu_f6338ed3_46756ignoreE)
_ZN39_INTERNAL_63b9912c_4_k_cu_f6338ed3_46754cuda3std3__441_GLOBAL__N__63b9912c_4_k_cu_f6338ed3_46756ignoreE:
	.zero		1
	.type		_ZN39_INTERNAL_63b9912c_4_k_cu_f6338ed3_46754cute7productE,@object
	.size		_ZN39_INTERNAL_63b9912c_4_k_cu_f6338ed3_46754cute7productE,(_ZN39_INTERNAL_63b9912c_4_k_cu_f6338ed3_46754cuda3std3__45__cpo3endE - _ZN39_INTERNAL_63b9912c_4_k_cu_f6338ed3_46754cute7productE)
_ZN39_INTERNAL_63b9912c_4_k_cu_f6338ed3_46754cute7productE:
	.zero		1
	.type		_ZN39_INTERNAL_63b9912c_4_k_cu_f6338ed3_46754cuda3std3__45__cpo3endE,@object
	.size		_ZN39_INTERNAL_63b9912c_4_k_cu_f6338ed3_46754cuda3std3__45__cpo3endE,(_ZN39_INTERNAL_63b9912c_4_k_cu_f6338ed3_46754cuda3std3__419piecewise_constructE - _ZN39_INTERNAL_63b9912c_4_k_cu_f6338ed3_46754cuda3std3__45__cpo3endE)
_ZN39_INTERNAL_63b9912c_4_k_cu_f6338ed3_46754cuda3std3__45__cpo3endE:
	.zero		1
	.type		_ZN39_INTERNAL_63b9912c_4_k_cu_f6338ed3_46754cuda3std3__419piecewise_constructE,@object
	.size		_ZN39_INTERNAL_63b9912c_4_k_cu_f6338ed3_46754cuda3std3__419piecewise_constructE,(_ZN39_INTERNAL_63b9912c_4_k_cu_f6338ed3_46754cuda3std3__45__cpo4cendE - _ZN39_INTERNAL_63b9912c_4_k_cu_f6338ed3_46754cuda3std3__419piecewise_constructE)
_ZN39_INTERNAL_63b9912c_4_k_cu_f6338ed3_46754cuda3std3__419piecewise_constructE:
	.zero		1
	.type		_ZN39_INTERNAL_63b9912c_4_k_cu_f6338ed3_46754cuda3std3__45__cpo4cendE,@object
	.size		_ZN39_INTERNAL_63b9912c_4_k_cu_f6338ed3_46754cuda3std3__45__cpo4cendE,(_ZN39_INTERNAL_63b9912c_4_k_cu_f6338ed3_46754cuda3std6ranges3__45__cpo4swapE - _ZN39_INTERNAL_63b9912c_4_k_cu_f6338ed3_46754cuda3std3__45__cpo4cendE)
_ZN39_INTERNAL_63b9912c_4_k_cu_f6338ed3_46754cuda3std3__45__cpo4cendE:
	.zero		1
	.type		_ZN39_INTERNAL_63b9912c_4_k_cu_f6338ed3_46754cuda3std6ranges3__45__cpo4swapE,@object
	.size		_ZN39_INTERNAL_63b9912c_4_k_cu_f6338ed3_46754cuda3std6ranges3__45__cpo4swapE,(.L_8 - _ZN39_INTERNAL_63b9912c_4_k_cu_f6338ed3_46754cuda3std6ranges3__45__cpo4swapE)
_ZN39_INTERNAL_63b9912c_4_k_cu_f6338ed3_46754cuda3std6ranges3__45__cpo4swapE:
	.zero		1
.L_8:


//--------------------- .nv.constant0._ZN7cutlass13device_kernelINS_4gemm6kernel13GemmUniversalIN4cute5tupleIJiiiiEEENS1_10collective13CollectiveMmaINS1_34MainloopSm90TmaGmmaWarpSpecializedILi13ENS5_IJNS4_1CILi2EEENSA_ILi1EEESC_EEENS1_35KernelTmaWarpSpecializedCooperativeEEENS5_IJNSA_ILi256EEENSA_ILi16EEENSA_ILi64EEEEEEaNS5_IJlSC_lEEEaSK_NS4_8TiledMMAINS4_8MMA_AtomIJNS4_4SM904GMMA26MMA_64x16x32_S32S8S8_SS_TNEEEENS4_6LayoutISD_NS5_IJSC_NSA_ILi0EEESS_EEEEENS5_IJNS4_10UnderscoreESV_SV_EEEEENS4_13SM90_TMA_LOADENS4_14ComposedLayoutINS4_7SwizzleILi2ELi4ELi3EEENS4_18smem_ptr_flag_bitsILi8EEENSR_INS5_IJNSA_ILi8EEESI_EEENS5_IJSI_SC_EEEEEEEvNS4_8identityENS4_23SM90_TMA_LOAD_MULTICASTES18_vS19_EENS_8epilogue10collective6detail29Sm90TmaWarpSpecializedAdapterINS1D_15DefaultEpilogueIaSK_SK_NS1C_6thread17LinearCombinationIaLi1EiiLNS1H_9ScaleType4KindE0ELNS_15FloatRoundStyleE2EaEENS1_15EpilogueDefaultEEEEEvvEEEEvNT_6ParamsE --------------------------
	.section	.nv.constant0._ZN7cutlass13device_kernelINS_4gemm6kernel13GemmUniversalIN4cute5tupleIJiiiiEEENS1_10collective13CollectiveMmaINS1_34MainloopSm90TmaGmmaWarpSpecializedILi13ENS5_IJNS4_1CILi2EEENSA_ILi1EEESC_EEENS1_35KernelTmaWarpSpecializedCooperativeEEENS5_IJNSA_ILi256EEENSA_ILi16EEENSA_ILi64EEEEEEaNS5_IJlSC_lEEEaSK_NS4_8TiledMMAINS4_8MMA_AtomIJNS4_4SM904GMMA26MMA_64x16x32_S32S8S8_SS_TNEEEENS4_6LayoutISD_NS5_IJSC_NSA_ILi0EEESS_EEEEENS5_IJNS4_10UnderscoreESV_SV_EEEEENS4_13SM90_TMA_LOADENS4_14ComposedLayoutINS4_7SwizzleILi2ELi4ELi3EEENS4_18smem_ptr_flag_bitsILi8EEENSR_INS5_IJNSA_ILi8EEESI_EEENS5_IJSI_SC_EEEEEEEvNS4_8identityENS4_23SM90_TMA_LOAD_MULTICASTES18_vS19_EENS_8epilogue10collective6detail29Sm90TmaWarpSpecializedAdapterINS1D_15DefaultEpilogueIaSK_SK_NS1C_6thread17LinearCombinationIaLi1EiiLNS1H_9ScaleType4KindE0ELNS_15FloatRoundStyleE2EaEENS1_15EpilogueDefaultEEEEEvvEEEEvNT_6ParamsE,"a",@progbits
	.sectionflags	@""
	.align	4
.nv.constant0._ZN7cutlass13device_kernelINS_4gemm6kernel13GemmUniversalIN4cute5tupleIJiiiiEEENS1_10collective13CollectiveMmaINS1_34MainloopSm90TmaGmmaWarpSpecializedILi13ENS5_IJNS4_1CILi2EEENSA_ILi1EEESC_EEENS1_35KernelTmaWarpSpecializedCooperativeEEENS5_IJNSA_ILi256EEENSA_ILi16EEENSA_ILi64EEEEEEaNS5_IJlSC_lEEEaSK_NS4_8TiledMMAINS4_8MMA_AtomIJNS4_4SM904GMMA26MMA_64x16x32_S32S8S8_SS_TNEEEENS4_6LayoutISD_NS5_IJSC_NSA_ILi0EEESS_EEEEENS5_IJNS4_10UnderscoreESV_SV_EEEEENS4_13SM90_TMA_LOADENS4_14ComposedLayoutINS4_7SwizzleILi2ELi4ELi3EEENS4_18smem_ptr_flag_bitsILi8EEENSR_INS5_IJNSA_ILi8EEESI_EEENS5_IJSI_SC_EEEEEEEvNS4_8identityENS4_23SM90_TMA_LOAD_MULTICASTES18_vS19_EENS_8epilogue10collective6detail29Sm90TmaWarpSpecializedAdapterINS1D_15DefaultEpilogueIaSK_SK_NS1C_6thread17LinearCombinationIaLi1EiiLNS1H_9ScaleType4KindE0ELNS_15FloatRoundStyleE2EaEENS1_15EpilogueDefaultEEEEEvvEEEEvNT_6ParamsE:
	.zero		1664


//--------------------- SYMBOLS --------------------------

	.type		.nv.reservedSmem.offset0,@object
	.size		.nv.reservedSmem.offset0,0x4
	.type		__assertfail,@function
